//
// Generated by NVIDIA NVVM Compiler
//
// Compiler Build ID: CL-36424714
// Cuda compilation tools, release 13.0, V13.0.88
// Based on NVVM 20.0.0
//

.version 9.0
.target sm_100
.address_size 64

	// .globl	main_kernel
// _ZZ11main_kernelE15PadInput_shared has been demoted
// _ZZ11main_kernelE13weight_shared has been demoted

.visible .entry main_kernel(
	.param .u64 .ptr .align 1 main_kernel_param_0,
	.param .u64 .ptr .align 1 main_kernel_param_1,
	.param .u64 .ptr .align 1 main_kernel_param_2
)
.maxntid 96
{
	.reg .pred 	%p<175>;
	.reg .b16 	%rs<115>;
	.reg .b32 	%r<422>;
	.reg .b32 	%f<748>;
	.reg .b64 	%rd<28>;
	// demoted variable
	.shared .align 4 .b8 _ZZ11main_kernelE15PadInput_shared[2304];
	// demoted variable
	.shared .align 4 .b8 _ZZ11main_kernelE13weight_shared[768];
	ld.param.u64 	%rd13, [main_kernel_param_1];
	cvta.to.global.u64 	%rd1, %rd13;
	mov.u32 	%r74, %ctaid.x;
	mov.u32 	%r75, %tid.x;
	cvt.u16.u32 	%rs5, %r75;
	mul.lo.s16 	%rs6, %rs5, 43;
	shr.u16 	%rs7, %rs6, 10;
	cvt.u32.u16 	%r1, %rs7;
	mul.lo.s16 	%rs8, %rs7, 24;
	sub.s16 	%rs1, %rs5, %rs8;
	and.b16  	%rs9, %rs1, 255;
	shl.b32 	%r76, %r74, 11;
	and.b32  	%r77, %r76, 2147221504;
	shl.b32 	%r78, %r74, 9;
	and.b32  	%r79, %r78, 57344;
	shl.b32 	%r80, %r74, 7;
	and.b32  	%r81, %r80, 1920;
	shl.b16 	%rs10, %rs1, 3;
	cvt.u32.u16 	%r82, %rs10;
	and.b32  	%r83, %r82, 192;
	and.b32  	%r84, %r75, 7;
	shl.b32 	%r85, %r75, 2;
	mov.u32 	%r86, _ZZ11main_kernelE15PadInput_shared;
	add.s32 	%r2, %r86, %r85;
	setp.lt.u32 	%p6, %r75, 48;
	selp.b32 	%r87, 4, -2, %p6;
	add.s32 	%r88, %r87, %r1;
	setp.gt.u32 	%p7, %r75, 47;
	selp.b32 	%r89, 65536, 0, %p7;
	shl.b32 	%r90, %r88, 11;
	or.b16  	%rs11, %rs5, 384;
	mul.hi.u16 	%rs12, %rs11, 456;
	cvt.u32.u16 	%r91, %rs12;
	shl.b32 	%r92, %r91, 16;
	mov.u32 	%r93, _ZZ11main_kernelE13weight_shared;
	add.s32 	%r3, %r93, %r85;
	shr.u16 	%rs13, %rs6, 8;
	mul.lo.s16 	%rs14, %rs13, 6;
	sub.s16 	%rs2, %rs5, %rs14;
	mul.wide.u16 	%r94, %rs7, 144;
	setp.gt.u16 	%p8, %rs9, 11;
	selp.b32 	%r95, 48, 0, %p8;
	add.s32 	%r96, %r94, %r95;
	shr.u16 	%rs15, %rs6, 9;
	mul.lo.s16 	%rs16, %rs15, 12;
	sub.s16 	%rs3, %rs5, %rs16;
	and.b16  	%rs17, %rs3, 255;
	setp.gt.u16 	%p9, %rs17, 5;
	selp.b32 	%r97, 8, 0, %p9;
	mul.lo.s16 	%rs18, %rs5, 86;
	shr.u16 	%rs19, %rs18, 8;
	mul.lo.s16 	%rs20, %rs19, 3;
	sub.s16 	%rs21, %rs5, %rs20;
	and.b16  	%rs22, %rs21, 255;
	mul.wide.u16 	%r98, %rs22, 4;
	add.s32 	%r4, %r93, %r98;
	selp.b32 	%r99, 72, 24, %p8;
	add.s32 	%r100, %r99, %r94;
	add.s32 	%r101, %r100, %r97;
	shl.b32 	%r102, %r101, 2;
	add.s32 	%r5, %r86, %r102;
	selp.b32 	%r103, 96, 48, %p8;
	add.s32 	%r104, %r103, %r94;
	or.b32  	%r105, %r104, %r97;
	shl.b32 	%r106, %r105, 2;
	add.s32 	%r6, %r86, %r106;
	selp.b32 	%r107, 49, 1, %p8;
	add.s32 	%r108, %r107, %r94;
	selp.b32 	%r109, 73, 25, %p8;
	add.s32 	%r110, %r109, %r94;
	add.s32 	%r111, %r110, %r97;
	shl.b32 	%r112, %r111, 2;
	add.s32 	%r7, %r86, %r112;
	selp.b32 	%r113, 97, 49, %p8;
	add.s32 	%r114, %r113, %r94;
	or.b32  	%r115, %r114, %r97;
	shl.b32 	%r116, %r115, 2;
	add.s32 	%r8, %r86, %r116;
	selp.b32 	%r117, 50, 2, %p8;
	add.s32 	%r118, %r117, %r94;
	selp.b32 	%r119, 74, 26, %p8;
	add.s32 	%r120, %r119, %r94;
	add.s32 	%r121, %r120, %r97;
	shl.b32 	%r122, %r121, 2;
	add.s32 	%r9, %r86, %r122;
	selp.b32 	%r123, 98, 50, %p8;
	add.s32 	%r124, %r123, %r94;
	or.b32  	%r125, %r124, %r97;
	shl.b32 	%r126, %r125, 2;
	add.s32 	%r10, %r86, %r126;
	selp.b32 	%r127, 51, 3, %p8;
	add.s32 	%r128, %r127, %r94;
	selp.b32 	%r129, 75, 27, %p8;
	add.s32 	%r130, %r129, %r94;
	add.s32 	%r131, %r130, %r97;
	shl.b32 	%r132, %r131, 2;
	add.s32 	%r11, %r86, %r132;
	selp.b32 	%r133, 99, 51, %p8;
	add.s32 	%r134, %r133, %r94;
	or.b32  	%r135, %r134, %r97;
	shl.b32 	%r136, %r135, 2;
	add.s32 	%r12, %r86, %r136;
	selp.b32 	%r137, 52, 4, %p8;
	add.s32 	%r138, %r137, %r94;
	selp.b32 	%r139, 76, 28, %p8;
	add.s32 	%r140, %r139, %r94;
	add.s32 	%r141, %r140, %r97;
	shl.b32 	%r142, %r141, 2;
	add.s32 	%r13, %r86, %r142;
	selp.b32 	%r143, 100, 52, %p8;
	add.s32 	%r144, %r143, %r94;
	or.b32  	%r145, %r144, %r97;
	shl.b32 	%r146, %r145, 2;
	add.s32 	%r14, %r86, %r146;
	selp.b32 	%r147, 53, 5, %p8;
	add.s32 	%r148, %r147, %r94;
	or.b32  	%r149, %r148, %r97;
	shl.b32 	%r150, %r149, 2;
	add.s32 	%r15, %r86, %r150;
	selp.b32 	%r151, 77, 29, %p8;
	add.s32 	%r152, %r151, %r94;
	add.s32 	%r153, %r152, %r97;
	shl.b32 	%r154, %r153, 2;
	add.s32 	%r16, %r86, %r154;
	selp.b32 	%r155, 101, 53, %p8;
	add.s32 	%r156, %r155, %r94;
	or.b32  	%r157, %r156, %r97;
	shl.b32 	%r158, %r157, 2;
	add.s32 	%r17, %r86, %r158;
	selp.b32 	%r159, 54, 6, %p8;
	add.s32 	%r160, %r159, %r94;
	selp.b32 	%r161, 78, 30, %p8;
	add.s32 	%r162, %r161, %r94;
	add.s32 	%r163, %r162, %r97;
	shl.b32 	%r164, %r163, 2;
	add.s32 	%r18, %r86, %r164;
	selp.b32 	%r165, 102, 54, %p8;
	add.s32 	%r166, %r165, %r94;
	or.b32  	%r167, %r166, %r97;
	shl.b32 	%r168, %r167, 2;
	add.s32 	%r19, %r86, %r168;
	selp.b32 	%r169, 55, 7, %p8;
	add.s32 	%r170, %r169, %r94;
	selp.b32 	%r171, 79, 31, %p8;
	add.s32 	%r172, %r171, %r94;
	add.s32 	%r173, %r172, %r97;
	shl.b32 	%r174, %r173, 2;
	add.s32 	%r20, %r86, %r174;
	selp.b32 	%r175, 103, 55, %p8;
	add.s32 	%r176, %r175, %r94;
	or.b32  	%r177, %r176, %r97;
	shl.b32 	%r178, %r177, 2;
	add.s32 	%r21, %r86, %r178;
	mul.lo.s16 	%rs23, %rs17, 86;
	shr.u16 	%rs24, %rs23, 8;
	and.b16  	%rs4, %rs24, 1;
	add.s16 	%rs25, %rs3, 3;
	and.b16  	%rs26, %rs25, 255;
	mul.lo.s16 	%rs27, %rs26, 43;
	shr.u16 	%rs28, %rs27, 5;
	cvt.u32.u16 	%r179, %rs28;
	and.b32  	%r180, %r179, 248;
	add.s32 	%r181, %r96, %r180;
	shl.b32 	%r182, %r181, 2;
	add.s32 	%r22, %r86, %r182;
	add.s32 	%r183, %r100, %r180;
	shl.b32 	%r184, %r183, 2;
	add.s32 	%r23, %r86, %r184;
	add.s32 	%r185, %r104, %r180;
	shl.b32 	%r186, %r185, 2;
	add.s32 	%r24, %r86, %r186;
	add.s32 	%r187, %r108, %r180;
	shl.b32 	%r188, %r187, 2;
	add.s32 	%r25, %r86, %r188;
	add.s32 	%r189, %r110, %r180;
	shl.b32 	%r190, %r189, 2;
	add.s32 	%r26, %r86, %r190;
	add.s32 	%r191, %r114, %r180;
	shl.b32 	%r192, %r191, 2;
	add.s32 	%r27, %r86, %r192;
	add.s32 	%r193, %r118, %r180;
	shl.b32 	%r194, %r193, 2;
	add.s32 	%r28, %r86, %r194;
	add.s32 	%r195, %r120, %r180;
	shl.b32 	%r196, %r195, 2;
	add.s32 	%r29, %r86, %r196;
	add.s32 	%r197, %r124, %r180;
	shl.b32 	%r198, %r197, 2;
	add.s32 	%r30, %r86, %r198;
	add.s32 	%r199, %r128, %r180;
	shl.b32 	%r200, %r199, 2;
	add.s32 	%r31, %r86, %r200;
	add.s32 	%r201, %r130, %r180;
	shl.b32 	%r202, %r201, 2;
	add.s32 	%r32, %r86, %r202;
	add.s32 	%r203, %r134, %r180;
	shl.b32 	%r204, %r203, 2;
	add.s32 	%r33, %r86, %r204;
	add.s32 	%r205, %r138, %r180;
	shl.b32 	%r206, %r205, 2;
	add.s32 	%r34, %r86, %r206;
	add.s32 	%r207, %r140, %r180;
	shl.b32 	%r208, %r207, 2;
	add.s32 	%r35, %r86, %r208;
	add.s32 	%r209, %r144, %r180;
	shl.b32 	%r210, %r209, 2;
	add.s32 	%r36, %r86, %r210;
	add.s32 	%r211, %r148, %r180;
	shl.b32 	%r212, %r211, 2;
	add.s32 	%r37, %r86, %r212;
	add.s32 	%r213, %r152, %r180;
	shl.b32 	%r214, %r213, 2;
	add.s32 	%r38, %r86, %r214;
	add.s32 	%r215, %r156, %r180;
	shl.b32 	%r216, %r215, 2;
	add.s32 	%r39, %r86, %r216;
	add.s32 	%r217, %r160, %r180;
	shl.b32 	%r218, %r217, 2;
	add.s32 	%r40, %r86, %r218;
	add.s32 	%r219, %r162, %r180;
	shl.b32 	%r220, %r219, 2;
	add.s32 	%r41, %r86, %r220;
	add.s32 	%r221, %r166, %r180;
	shl.b32 	%r222, %r221, 2;
	add.s32 	%r42, %r86, %r222;
	add.s32 	%r223, %r170, %r180;
	shl.b32 	%r224, %r223, 2;
	add.s32 	%r43, %r86, %r224;
	add.s32 	%r225, %r172, %r180;
	shl.b32 	%r226, %r225, 2;
	add.s32 	%r44, %r86, %r226;
	add.s32 	%r227, %r176, %r180;
	shl.b32 	%r228, %r227, 2;
	add.s32 	%r45, %r86, %r228;
	selp.b32 	%r229, 120, 72, %p8;
	add.s32 	%r230, %r229, %r94;
	add.s32 	%r231, %r230, %r97;
	shl.b32 	%r232, %r231, 2;
	add.s32 	%r46, %r86, %r232;
	selp.b32 	%r233, 121, 73, %p8;
	add.s32 	%r234, %r233, %r94;
	add.s32 	%r235, %r234, %r97;
	shl.b32 	%r236, %r235, 2;
	add.s32 	%r47, %r86, %r236;
	selp.b32 	%r237, 122, 74, %p8;
	add.s32 	%r238, %r237, %r94;
	add.s32 	%r239, %r238, %r97;
	shl.b32 	%r240, %r239, 2;
	add.s32 	%r48, %r86, %r240;
	selp.b32 	%r241, 123, 75, %p8;
	add.s32 	%r242, %r241, %r94;
	add.s32 	%r243, %r242, %r97;
	shl.b32 	%r244, %r243, 2;
	add.s32 	%r49, %r86, %r244;
	selp.b32 	%r245, 124, 76, %p8;
	add.s32 	%r246, %r245, %r94;
	selp.b32 	%r247, 125, 77, %p8;
	add.s32 	%r248, %r247, %r94;
	add.s32 	%r249, %r248, %r97;
	shl.b32 	%r250, %r249, 2;
	add.s32 	%r50, %r86, %r250;
	selp.b32 	%r251, 126, 78, %p8;
	add.s32 	%r252, %r251, %r94;
	selp.b32 	%r253, 127, 79, %p8;
	add.s32 	%r254, %r253, %r94;
	add.s32 	%r255, %r230, %r180;
	shl.b32 	%r256, %r255, 2;
	add.s32 	%r51, %r86, %r256;
	add.s32 	%r257, %r234, %r180;
	shl.b32 	%r258, %r257, 2;
	add.s32 	%r52, %r86, %r258;
	add.s32 	%r259, %r238, %r180;
	shl.b32 	%r260, %r259, 2;
	add.s32 	%r53, %r86, %r260;
	add.s32 	%r261, %r242, %r180;
	shl.b32 	%r262, %r261, 2;
	add.s32 	%r54, %r86, %r262;
	add.s32 	%r263, %r246, %r180;
	shl.b32 	%r264, %r263, 2;
	add.s32 	%r55, %r86, %r264;
	add.s32 	%r265, %r248, %r180;
	shl.b32 	%r266, %r265, 2;
	add.s32 	%r56, %r86, %r266;
	add.s32 	%r267, %r252, %r180;
	shl.b32 	%r268, %r267, 2;
	add.s32 	%r57, %r86, %r268;
	add.s32 	%r269, %r254, %r180;
	shl.b32 	%r270, %r269, 2;
	add.s32 	%r58, %r86, %r270;
	or.b32  	%r271, %r89, %r77;
	or.b32  	%r272, %r271, %r79;
	add.s32 	%r273, %r272, %r90;
	or.b32  	%r274, %r273, %r81;
	add.s32 	%r275, %r274, %r83;
	or.b32  	%r276, %r275, %r84;
	add.s32 	%r59, %r276, -2112;
	or.b32  	%r277, %r77, %r92;
	or.b32  	%r278, %r277, %r79;
	add.s32 	%r279, %r278, %r90;
	or.b32  	%r280, %r279, %r81;
	add.s32 	%r281, %r280, %r83;
	or.b32  	%r282, %r281, %r84;
	add.s32 	%r60, %r282, -2112;
	mov.f32 	%f610, 0f00000000;
	mov.b32 	%r417, 0;
	mov.pred 	%p174, -1;
	mov.f32 	%f611, %f610;
	mov.f32 	%f612, %f610;
	mov.f32 	%f613, %f610;
$L__BB0_1:
	mov.pred 	%p1, %p174;
	ld.param.u64 	%rd25, [main_kernel_param_2];
	mov.u32 	%r284, %ctaid.x;
	shr.u32 	%r285, %r284, 2;
	and.b32  	%r286, %r285, 28;
	add.s32 	%r287, %r286, %r1;
	setp.gt.u32 	%p10, %r287, 30;
	or.b32  	%r288, %r286, %r1;
	setp.eq.s32 	%p11, %r288, 0;
	cvt.u32.u16 	%r289, %rs1;
	and.b32  	%r290, %r289, 255;
	shr.u32 	%r291, %r290, 3;
	shl.b32 	%r292, %r284, 1;
	and.b32  	%r293, %r292, 30;
	add.s32 	%r294, %r291, %r293;
	or.b32  	%r296, %r417, %r294;
	setp.eq.s32 	%p12, %r296, 0;
	add.s32 	%r297, %r417, %r294;
	setp.gt.u32 	%p13, %r297, 32;
	shl.b32 	%r298, %r417, 6;
	or.pred  	%p14, %p11, %p12;
	or.pred  	%p2, %p14, %p13;
	mov.u32 	%r299, %tid.x;
	setp.lt.u32 	%p15, %r299, 48;
	selp.b32 	%r300, 4, -2, %p15;
	add.s32 	%r301, %r300, %r1;
	or.b32  	%r302, %r301, %r286;
	setp.eq.s32 	%p16, %r302, 0;
	add.s32 	%r303, %r286, %r301;
	setp.gt.u32 	%p17, %r303, 32;
	or.pred  	%p18, %p16, %p12;
	or.pred  	%p19, %p18, %p17;
	or.pred  	%p3, %p19, %p13;
	or.pred  	%p20, %p10, %p13;
	or.pred  	%p4, %p20, %p12;
	shl.b32 	%r305, %r284, 11;
	and.b32  	%r306, %r305, 2147221504;
	shl.b32 	%r307, %r284, 9;
	and.b32  	%r308, %r307, 57344;
	or.b32  	%r309, %r306, %r308;
	shl.b32 	%r310, %r1, 11;
	add.s32 	%r311, %r309, %r310;
	shl.b32 	%r312, %r284, 7;
	and.b32  	%r313, %r312, 1920;
	or.b32  	%r314, %r311, %r313;
	and.b16  	%rs29, %rs1, 255;
	mul.wide.u16 	%r315, %rs29, 8;
	and.b32  	%r316, %r315, 192;
	add.s32 	%r317, %r314, %r316;
	and.b32  	%r318, %r299, 7;
	or.b32  	%r319, %r317, %r318;
	add.s32 	%r320, %r319, %r298;
	add.s32 	%r420, %r320, -2112;
	add.s32 	%r419, %r59, %r298;
	mul.wide.u32 	%rd14, %r320, 4;
	add.s64 	%rd15, %rd1, %rd14;
	add.s64 	%rd27, %rd15, 515840;
	mul.lo.s32 	%r321, %r417, 384;
	setp.gt.u32 	%p21, %r299, 47;
	selp.b32 	%r322, 768, 0, %p21;
	add.s32 	%r323, %r299, -48;
	selp.b32 	%r324, %r299, %r323, %p15;
	setp.gt.u32 	%p22, %r324, 23;
	selp.b32 	%r325, 192, 0, %p22;
	or.b32  	%r326, %r322, %r325;
	add.s32 	%r327, %r326, %r290;
	sub.s32 	%r328, %r327, %r321;
	add.s32 	%r329, %r328, 384;
	mul.wide.u32 	%rd16, %r329, 4;
	cvta.to.global.u64 	%rd17, %rd25;
	add.s64 	%rd26, %rd17, %rd16;
	add.s32 	%r418, %r60, %r298;
	mov.b32 	%r421, 0;
$L__BB0_2:
	mul.wide.s32 	%rd18, %r420, 4;
	add.s64 	%rd6, %rd1, %rd18;
	mul.wide.s32 	%rd19, %r419, 4;
	add.s64 	%rd7, %rd1, %rd19;
	mul.wide.s32 	%rd20, %r418, 4;
	add.s64 	%rd8, %rd1, %rd20;
	bar.sync 	0;
	mov.f32 	%f614, 0f00000000;
	@%p2 bra 	$L__BB0_4;
	ld.global.nc.f32 	%f614, [%rd6];
$L__BB0_4:
	st.shared.f32 	[%r2], %f614;
	mov.f32 	%f615, 0f00000000;
	@%p3 bra 	$L__BB0_6;
	ld.global.nc.f32 	%f615, [%rd7];
$L__BB0_6:
	st.shared.f32 	[%r2+384], %f615;
	mov.f32 	%f616, 0f00000000;
	@%p4 bra 	$L__BB0_8;
	ld.global.nc.f32 	%f616, [%rd27+-245760];
$L__BB0_8:
	st.shared.f32 	[%r2+768], %f616;
	mov.f32 	%f617, 0f00000000;
	@%p2 bra 	$L__BB0_10;
	ld.global.nc.f32 	%f617, [%rd27];
$L__BB0_10:
	st.shared.f32 	[%r2+1152], %f617;
	mov.f32 	%f618, 0f00000000;
	@%p3 bra 	$L__BB0_12;
	ld.global.nc.f32 	%f618, [%rd8];
$L__BB0_12:
	st.shared.f32 	[%r2+1536], %f618;
	mov.f32 	%f619, 0f00000000;
	@%p4 bra 	$L__BB0_14;
	ld.global.nc.f32 	%f619, [%rd27+278528];
$L__BB0_14:
	and.b16  	%rs30, %rs2, 255;
	setp.gt.u16 	%p23, %rs30, 2;
	st.shared.f32 	[%r2+1920], %f619;
	ld.global.nc.f32 	%f477, [%rd26];
	st.shared.f32 	[%r3], %f477;
	ld.global.nc.f32 	%f478, [%rd26+6144];
	st.shared.f32 	[%r3+384], %f478;
	bar.sync 	0;
	mov.f32 	%f620, 0f00000000;
	@%p23 bra 	$L__BB0_16;
	and.b16  	%rs31, %rs1, 255;
	setp.gt.u16 	%p24, %rs31, 11;
	selp.b32 	%r330, 48, 0, %p24;
	mad.lo.s32 	%r331, %r1, 144, %r330;
	and.b16  	%rs32, %rs3, 255;
	setp.gt.u16 	%p25, %rs32, 5;
	selp.b32 	%r332, 8, 0, %p25;
	or.b32  	%r333, %r331, %r332;
	shl.b32 	%r334, %r333, 2;
	mov.u32 	%r335, _ZZ11main_kernelE15PadInput_shared;
	add.s32 	%r336, %r335, %r334;
	ld.shared.f32 	%f620, [%r336];
$L__BB0_16:
	ld.shared.f32 	%f23, [%r4+672];
	fma.rn.f32 	%f24, %f620, %f23, %f610;
	mov.f32 	%f621, 0f00000000;
	@%p23 bra 	$L__BB0_18;
	ld.shared.f32 	%f621, [%r5];
$L__BB0_18:
	ld.shared.f32 	%f27, [%r4+480];
	fma.rn.f32 	%f28, %f621, %f27, %f611;
	mov.f32 	%f622, 0f00000000;
	@%p23 bra 	$L__BB0_20;
	ld.shared.f32 	%f622, [%r5];
$L__BB0_20:
	fma.rn.f32 	%f31, %f622, %f23, %f612;
	mov.f32 	%f623, 0f00000000;
	@%p23 bra 	$L__BB0_22;
	ld.shared.f32 	%f623, [%r6];
$L__BB0_22:
	fma.rn.f32 	%f34, %f623, %f27, %f613;
	mov.f32 	%f624, 0f00000000;
	@%p23 bra 	$L__BB0_24;
	and.b16  	%rs37, %rs1, 255;
	setp.gt.u16 	%p30, %rs37, 11;
	selp.b32 	%r337, 49, 1, %p30;
	mad.lo.s32 	%r338, %r1, 144, %r337;
	and.b16  	%rs38, %rs3, 255;
	setp.gt.u16 	%p31, %rs38, 5;
	selp.b32 	%r339, 8, 0, %p31;
	or.b32  	%r340, %r338, %r339;
	shl.b32 	%r341, %r340, 2;
	mov.u32 	%r342, _ZZ11main_kernelE15PadInput_shared;
	add.s32 	%r343, %r342, %r341;
	ld.shared.f32 	%f624, [%r343];
$L__BB0_24:
	ld.shared.f32 	%f37, [%r4+684];
	fma.rn.f32 	%f38, %f624, %f37, %f24;
	mov.f32 	%f625, 0f00000000;
	@%p23 bra 	$L__BB0_26;
	ld.shared.f32 	%f625, [%r7];
$L__BB0_26:
	ld.shared.f32 	%f41, [%r4+492];
	fma.rn.f32 	%f42, %f625, %f41, %f28;
	mov.f32 	%f626, 0f00000000;
	@%p23 bra 	$L__BB0_28;
	ld.shared.f32 	%f626, [%r7];
$L__BB0_28:
	fma.rn.f32 	%f45, %f626, %f37, %f31;
	mov.f32 	%f627, 0f00000000;
	@%p23 bra 	$L__BB0_30;
	ld.shared.f32 	%f627, [%r8];
$L__BB0_30:
	fma.rn.f32 	%f48, %f627, %f41, %f34;
	mov.f32 	%f628, 0f00000000;
	@%p23 bra 	$L__BB0_32;
	and.b16  	%rs43, %rs1, 255;
	setp.gt.u16 	%p36, %rs43, 11;
	selp.b32 	%r344, 50, 2, %p36;
	mad.lo.s32 	%r345, %r1, 144, %r344;
	and.b16  	%rs44, %rs3, 255;
	setp.gt.u16 	%p37, %rs44, 5;
	selp.b32 	%r346, 8, 0, %p37;
	or.b32  	%r347, %r345, %r346;
	shl.b32 	%r348, %r347, 2;
	mov.u32 	%r349, _ZZ11main_kernelE15PadInput_shared;
	add.s32 	%r350, %r349, %r348;
	ld.shared.f32 	%f628, [%r350];
$L__BB0_32:
	ld.shared.f32 	%f51, [%r4+696];
	fma.rn.f32 	%f52, %f628, %f51, %f38;
	mov.f32 	%f629, 0f00000000;
	@%p23 bra 	$L__BB0_34;
	ld.shared.f32 	%f629, [%r9];
$L__BB0_34:
	ld.shared.f32 	%f55, [%r4+504];
	fma.rn.f32 	%f56, %f629, %f55, %f42;
	mov.f32 	%f630, 0f00000000;
	@%p23 bra 	$L__BB0_36;
	ld.shared.f32 	%f630, [%r9];
$L__BB0_36:
	fma.rn.f32 	%f59, %f630, %f51, %f45;
	mov.f32 	%f631, 0f00000000;
	@%p23 bra 	$L__BB0_38;
	ld.shared.f32 	%f631, [%r10];
$L__BB0_38:
	fma.rn.f32 	%f62, %f631, %f55, %f48;
	mov.f32 	%f632, 0f00000000;
	@%p23 bra 	$L__BB0_40;
	and.b16  	%rs49, %rs1, 255;
	setp.gt.u16 	%p42, %rs49, 11;
	selp.b32 	%r351, 51, 3, %p42;
	mad.lo.s32 	%r352, %r1, 144, %r351;
	and.b16  	%rs50, %rs3, 255;
	setp.gt.u16 	%p43, %rs50, 5;
	selp.b32 	%r353, 8, 0, %p43;
	or.b32  	%r354, %r352, %r353;
	shl.b32 	%r355, %r354, 2;
	mov.u32 	%r356, _ZZ11main_kernelE15PadInput_shared;
	add.s32 	%r357, %r356, %r355;
	ld.shared.f32 	%f632, [%r357];
$L__BB0_40:
	ld.shared.f32 	%f65, [%r4+708];
	fma.rn.f32 	%f66, %f632, %f65, %f52;
	mov.f32 	%f633, 0f00000000;
	@%p23 bra 	$L__BB0_42;
	ld.shared.f32 	%f633, [%r11];
$L__BB0_42:
	ld.shared.f32 	%f69, [%r4+516];
	fma.rn.f32 	%f70, %f633, %f69, %f56;
	mov.f32 	%f634, 0f00000000;
	@%p23 bra 	$L__BB0_44;
	ld.shared.f32 	%f634, [%r11];
$L__BB0_44:
	fma.rn.f32 	%f73, %f634, %f65, %f59;
	mov.f32 	%f635, 0f00000000;
	@%p23 bra 	$L__BB0_46;
	ld.shared.f32 	%f635, [%r12];
$L__BB0_46:
	fma.rn.f32 	%f76, %f635, %f69, %f62;
	mov.f32 	%f636, 0f00000000;
	@%p23 bra 	$L__BB0_48;
	and.b16  	%rs55, %rs1, 255;
	setp.gt.u16 	%p48, %rs55, 11;
	selp.b32 	%r358, 52, 4, %p48;
	mad.lo.s32 	%r359, %r1, 144, %r358;
	and.b16  	%rs56, %rs3, 255;
	setp.gt.u16 	%p49, %rs56, 5;
	selp.b32 	%r360, 8, 0, %p49;
	or.b32  	%r361, %r359, %r360;
	shl.b32 	%r362, %r361, 2;
	mov.u32 	%r363, _ZZ11main_kernelE15PadInput_shared;
	add.s32 	%r364, %r363, %r362;
	ld.shared.f32 	%f636, [%r364];
$L__BB0_48:
	ld.shared.f32 	%f79, [%r4+720];
	fma.rn.f32 	%f80, %f636, %f79, %f66;
	mov.f32 	%f637, 0f00000000;
	@%p23 bra 	$L__BB0_50;
	ld.shared.f32 	%f637, [%r13];
$L__BB0_50:
	ld.shared.f32 	%f83, [%r4+528];
	fma.rn.f32 	%f84, %f637, %f83, %f70;
	mov.f32 	%f638, 0f00000000;
	@%p23 bra 	$L__BB0_52;
	ld.shared.f32 	%f638, [%r13];
$L__BB0_52:
	fma.rn.f32 	%f87, %f638, %f79, %f73;
	mov.f32 	%f639, 0f00000000;
	@%p23 bra 	$L__BB0_54;
	ld.shared.f32 	%f639, [%r14];
$L__BB0_54:
	fma.rn.f32 	%f90, %f639, %f83, %f76;
	mov.f32 	%f640, 0f00000000;
	@%p23 bra 	$L__BB0_56;
	ld.shared.f32 	%f640, [%r15];
$L__BB0_56:
	ld.shared.f32 	%f93, [%r4+732];
	fma.rn.f32 	%f94, %f640, %f93, %f80;
	mov.f32 	%f641, 0f00000000;
	@%p23 bra 	$L__BB0_58;
	ld.shared.f32 	%f641, [%r16];
$L__BB0_58:
	ld.shared.f32 	%f97, [%r4+540];
	fma.rn.f32 	%f98, %f641, %f97, %f84;
	mov.f32 	%f642, 0f00000000;
	@%p23 bra 	$L__BB0_60;
	ld.shared.f32 	%f642, [%r16];
$L__BB0_60:
	fma.rn.f32 	%f101, %f642, %f93, %f87;
	mov.f32 	%f643, 0f00000000;
	@%p23 bra 	$L__BB0_62;
	ld.shared.f32 	%f643, [%r17];
$L__BB0_62:
	fma.rn.f32 	%f104, %f643, %f97, %f90;
	mov.f32 	%f644, 0f00000000;
	@%p23 bra 	$L__BB0_64;
	and.b16  	%rs65, %rs1, 255;
	setp.gt.u16 	%p58, %rs65, 11;
	selp.b32 	%r365, 54, 6, %p58;
	mad.lo.s32 	%r366, %r1, 144, %r365;
	and.b16  	%rs66, %rs3, 255;
	setp.gt.u16 	%p59, %rs66, 5;
	selp.b32 	%r367, 8, 0, %p59;
	or.b32  	%r368, %r366, %r367;
	shl.b32 	%r369, %r368, 2;
	mov.u32 	%r370, _ZZ11main_kernelE15PadInput_shared;
	add.s32 	%r371, %r370, %r369;
	ld.shared.f32 	%f644, [%r371];
$L__BB0_64:
	ld.shared.f32 	%f107, [%r4+744];
	fma.rn.f32 	%f108, %f644, %f107, %f94;
	mov.f32 	%f645, 0f00000000;
	@%p23 bra 	$L__BB0_66;
	ld.shared.f32 	%f645, [%r18];
$L__BB0_66:
	ld.shared.f32 	%f111, [%r4+552];
	fma.rn.f32 	%f112, %f645, %f111, %f98;
	mov.f32 	%f646, 0f00000000;
	@%p23 bra 	$L__BB0_68;
	ld.shared.f32 	%f646, [%r18];
$L__BB0_68:
	fma.rn.f32 	%f115, %f646, %f107, %f101;
	mov.f32 	%f647, 0f00000000;
	@%p23 bra 	$L__BB0_70;
	ld.shared.f32 	%f647, [%r19];
$L__BB0_70:
	fma.rn.f32 	%f118, %f647, %f111, %f104;
	mov.f32 	%f648, 0f00000000;
	@%p23 bra 	$L__BB0_72;
	and.b16  	%rs71, %rs1, 255;
	setp.gt.u16 	%p64, %rs71, 11;
	selp.b32 	%r372, 55, 7, %p64;
	mad.lo.s32 	%r373, %r1, 144, %r372;
	and.b16  	%rs72, %rs3, 255;
	setp.gt.u16 	%p65, %rs72, 5;
	selp.b32 	%r374, 8, 0, %p65;
	or.b32  	%r375, %r373, %r374;
	shl.b32 	%r376, %r375, 2;
	mov.u32 	%r377, _ZZ11main_kernelE15PadInput_shared;
	add.s32 	%r378, %r377, %r376;
	ld.shared.f32 	%f648, [%r378];
$L__BB0_72:
	ld.shared.f32 	%f121, [%r4+756];
	fma.rn.f32 	%f122, %f648, %f121, %f108;
	mov.f32 	%f649, 0f00000000;
	@%p23 bra 	$L__BB0_74;
	ld.shared.f32 	%f649, [%r20];
$L__BB0_74:
	ld.shared.f32 	%f125, [%r4+564];
	fma.rn.f32 	%f126, %f649, %f125, %f112;
	mov.f32 	%f650, 0f00000000;
	@%p23 bra 	$L__BB0_76;
	ld.shared.f32 	%f650, [%r20];
$L__BB0_76:
	fma.rn.f32 	%f129, %f650, %f121, %f115;
	mov.f32 	%f651, 0f00000000;
	@%p23 bra 	$L__BB0_78;
	ld.shared.f32 	%f651, [%r21];
$L__BB0_78:
	setp.eq.s16 	%p69, %rs4, 0;
	fma.rn.f32 	%f132, %f651, %f125, %f118;
	mov.f32 	%f652, 0f00000000;
	@%p69 bra 	$L__BB0_80;
	ld.shared.f32 	%f652, [%r22];
$L__BB0_80:
	ld.shared.f32 	%f135, [%r4+576];
	fma.rn.f32 	%f136, %f652, %f135, %f122;
	mov.f32 	%f653, 0f00000000;
	@%p69 bra 	$L__BB0_82;
	ld.shared.f32 	%f653, [%r23];
$L__BB0_82:
	ld.shared.f32 	%f139, [%r4+384];
	fma.rn.f32 	%f140, %f653, %f139, %f126;
	mov.f32 	%f654, 0f00000000;
	@%p69 bra 	$L__BB0_84;
	ld.shared.f32 	%f654, [%r23];
$L__BB0_84:
	fma.rn.f32 	%f143, %f654, %f135, %f129;
	mov.f32 	%f655, 0f00000000;
	@%p69 bra 	$L__BB0_86;
	ld.shared.f32 	%f655, [%r24];
$L__BB0_86:
	fma.rn.f32 	%f146, %f655, %f139, %f132;
	mov.f32 	%f656, 0f00000000;
	@%p69 bra 	$L__BB0_88;
	ld.shared.f32 	%f656, [%r25];
$L__BB0_88:
	ld.shared.f32 	%f149, [%r4+588];
	fma.rn.f32 	%f150, %f656, %f149, %f136;
	mov.f32 	%f657, 0f00000000;
	@%p69 bra 	$L__BB0_90;
	ld.shared.f32 	%f657, [%r26];
$L__BB0_90:
	ld.shared.f32 	%f153, [%r4+396];
	fma.rn.f32 	%f154, %f657, %f153, %f140;
	mov.f32 	%f658, 0f00000000;
	@%p69 bra 	$L__BB0_92;
	ld.shared.f32 	%f658, [%r26];
$L__BB0_92:
	fma.rn.f32 	%f157, %f658, %f149, %f143;
	mov.f32 	%f659, 0f00000000;
	@%p69 bra 	$L__BB0_94;
	ld.shared.f32 	%f659, [%r27];
$L__BB0_94:
	fma.rn.f32 	%f160, %f659, %f153, %f146;
	mov.f32 	%f660, 0f00000000;
	@%p69 bra 	$L__BB0_96;
	ld.shared.f32 	%f660, [%r28];
$L__BB0_96:
	ld.shared.f32 	%f163, [%r4+600];
	fma.rn.f32 	%f164, %f660, %f163, %f150;
	mov.f32 	%f661, 0f00000000;
	@%p69 bra 	$L__BB0_98;
	ld.shared.f32 	%f661, [%r29];
$L__BB0_98:
	ld.shared.f32 	%f167, [%r4+408];
	fma.rn.f32 	%f168, %f661, %f167, %f154;
	mov.f32 	%f662, 0f00000000;
	@%p69 bra 	$L__BB0_100;
	ld.shared.f32 	%f662, [%r29];
$L__BB0_100:
	fma.rn.f32 	%f171, %f662, %f163, %f157;
	mov.f32 	%f663, 0f00000000;
	@%p69 bra 	$L__BB0_102;
	ld.shared.f32 	%f663, [%r30];
$L__BB0_102:
	fma.rn.f32 	%f174, %f663, %f167, %f160;
	mov.f32 	%f664, 0f00000000;
	@%p69 bra 	$L__BB0_104;
	ld.shared.f32 	%f664, [%r31];
$L__BB0_104:
	ld.shared.f32 	%f177, [%r4+612];
	fma.rn.f32 	%f178, %f664, %f177, %f164;
	mov.f32 	%f665, 0f00000000;
	@%p69 bra 	$L__BB0_106;
	ld.shared.f32 	%f665, [%r32];
$L__BB0_106:
	ld.shared.f32 	%f181, [%r4+420];
	fma.rn.f32 	%f182, %f665, %f181, %f168;
	mov.f32 	%f666, 0f00000000;
	@%p69 bra 	$L__BB0_108;
	ld.shared.f32 	%f666, [%r32];
$L__BB0_108:
	fma.rn.f32 	%f185, %f666, %f177, %f171;
	mov.f32 	%f667, 0f00000000;
	@%p69 bra 	$L__BB0_110;
	ld.shared.f32 	%f667, [%r33];
$L__BB0_110:
	fma.rn.f32 	%f188, %f667, %f181, %f174;
	mov.f32 	%f668, 0f00000000;
	@%p69 bra 	$L__BB0_112;
	ld.shared.f32 	%f668, [%r34];
$L__BB0_112:
	ld.shared.f32 	%f191, [%r4+624];
	fma.rn.f32 	%f192, %f668, %f191, %f178;
	mov.f32 	%f669, 0f00000000;
	@%p69 bra 	$L__BB0_114;
	ld.shared.f32 	%f669, [%r35];
$L__BB0_114:
	ld.shared.f32 	%f195, [%r4+432];
	fma.rn.f32 	%f196, %f669, %f195, %f182;
	mov.f32 	%f670, 0f00000000;
	@%p69 bra 	$L__BB0_116;
	ld.shared.f32 	%f670, [%r35];
$L__BB0_116:
	fma.rn.f32 	%f199, %f670, %f191, %f185;
	mov.f32 	%f671, 0f00000000;
	@%p69 bra 	$L__BB0_118;
	ld.shared.f32 	%f671, [%r36];
$L__BB0_118:
	fma.rn.f32 	%f202, %f671, %f195, %f188;
	mov.f32 	%f672, 0f00000000;
	@%p69 bra 	$L__BB0_120;
	ld.shared.f32 	%f672, [%r37];
$L__BB0_120:
	ld.shared.f32 	%f205, [%r4+636];
	fma.rn.f32 	%f206, %f672, %f205, %f192;
	mov.f32 	%f673, 0f00000000;
	@%p69 bra 	$L__BB0_122;
	ld.shared.f32 	%f673, [%r38];
$L__BB0_122:
	ld.shared.f32 	%f209, [%r4+444];
	fma.rn.f32 	%f210, %f673, %f209, %f196;
	mov.f32 	%f674, 0f00000000;
	@%p69 bra 	$L__BB0_124;
	ld.shared.f32 	%f674, [%r38];
$L__BB0_124:
	fma.rn.f32 	%f213, %f674, %f205, %f199;
	mov.f32 	%f675, 0f00000000;
	@%p69 bra 	$L__BB0_126;
	ld.shared.f32 	%f675, [%r39];
$L__BB0_126:
	fma.rn.f32 	%f216, %f675, %f209, %f202;
	mov.f32 	%f676, 0f00000000;
	@%p69 bra 	$L__BB0_128;
	ld.shared.f32 	%f676, [%r40];
$L__BB0_128:
	ld.shared.f32 	%f219, [%r4+648];
	fma.rn.f32 	%f220, %f676, %f219, %f206;
	mov.f32 	%f677, 0f00000000;
	@%p69 bra 	$L__BB0_130;
	ld.shared.f32 	%f677, [%r41];
$L__BB0_130:
	ld.shared.f32 	%f223, [%r4+456];
	fma.rn.f32 	%f224, %f677, %f223, %f210;
	mov.f32 	%f678, 0f00000000;
	@%p69 bra 	$L__BB0_132;
	ld.shared.f32 	%f678, [%r41];
$L__BB0_132:
	fma.rn.f32 	%f227, %f678, %f219, %f213;
	mov.f32 	%f679, 0f00000000;
	@%p69 bra 	$L__BB0_134;
	ld.shared.f32 	%f679, [%r42];
$L__BB0_134:
	fma.rn.f32 	%f230, %f679, %f223, %f216;
	mov.f32 	%f680, 0f00000000;
	@%p69 bra 	$L__BB0_136;
	ld.shared.f32 	%f680, [%r43];
$L__BB0_136:
	ld.shared.f32 	%f233, [%r4+660];
	fma.rn.f32 	%f234, %f680, %f233, %f220;
	mov.f32 	%f681, 0f00000000;
	@%p69 bra 	$L__BB0_138;
	ld.shared.f32 	%f681, [%r44];
$L__BB0_138:
	ld.shared.f32 	%f237, [%r4+468];
	fma.rn.f32 	%f238, %f681, %f237, %f224;
	mov.f32 	%f682, 0f00000000;
	@%p69 bra 	$L__BB0_140;
	ld.shared.f32 	%f682, [%r44];
$L__BB0_140:
	fma.rn.f32 	%f241, %f682, %f233, %f227;
	mov.f32 	%f683, 0f00000000;
	@%p69 bra 	$L__BB0_142;
	ld.shared.f32 	%f683, [%r45];
$L__BB0_142:
	fma.rn.f32 	%f244, %f683, %f237, %f230;
	mov.f32 	%f684, 0f00000000;
	@%p23 bra 	$L__BB0_144;
	ld.shared.f32 	%f684, [%r5];
$L__BB0_144:
	setp.gt.u16 	%p102, %rs30, 2;
	ld.shared.f32 	%f247, [%r4+288];
	fma.rn.f32 	%f248, %f684, %f247, %f234;
	mov.f32 	%f685, 0f00000000;
	@%p102 bra 	$L__BB0_146;
	ld.shared.f32 	%f685, [%r6];
$L__BB0_146:
	ld.shared.f32 	%f251, [%r4+96];
	fma.rn.f32 	%f252, %f685, %f251, %f238;
	mov.f32 	%f686, 0f00000000;
	@%p102 bra 	$L__BB0_148;
	ld.shared.f32 	%f686, [%r6];
$L__BB0_148:
	fma.rn.f32 	%f255, %f686, %f247, %f241;
	mov.f32 	%f687, 0f00000000;
	@%p102 bra 	$L__BB0_150;
	ld.shared.f32 	%f687, [%r46];
$L__BB0_150:
	fma.rn.f32 	%f258, %f687, %f251, %f244;
	mov.f32 	%f688, 0f00000000;
	@%p102 bra 	$L__BB0_152;
	ld.shared.f32 	%f688, [%r7];
$L__BB0_152:
	ld.shared.f32 	%f261, [%r4+300];
	fma.rn.f32 	%f262, %f688, %f261, %f248;
	mov.f32 	%f689, 0f00000000;
	@%p102 bra 	$L__BB0_154;
	ld.shared.f32 	%f689, [%r8];
$L__BB0_154:
	ld.shared.f32 	%f265, [%r4+108];
	fma.rn.f32 	%f266, %f689, %f265, %f252;
	mov.f32 	%f690, 0f00000000;
	@%p102 bra 	$L__BB0_156;
	ld.shared.f32 	%f690, [%r8];
$L__BB0_156:
	fma.rn.f32 	%f269, %f690, %f261, %f255;
	mov.f32 	%f691, 0f00000000;
	@%p102 bra 	$L__BB0_158;
	ld.shared.f32 	%f691, [%r47];
$L__BB0_158:
	fma.rn.f32 	%f272, %f691, %f265, %f258;
	mov.f32 	%f692, 0f00000000;
	@%p102 bra 	$L__BB0_160;
	ld.shared.f32 	%f692, [%r9];
$L__BB0_160:
	ld.shared.f32 	%f275, [%r4+312];
	fma.rn.f32 	%f276, %f692, %f275, %f262;
	mov.f32 	%f693, 0f00000000;
	@%p102 bra 	$L__BB0_162;
	ld.shared.f32 	%f693, [%r10];
$L__BB0_162:
	ld.shared.f32 	%f279, [%r4+120];
	fma.rn.f32 	%f280, %f693, %f279, %f266;
	mov.f32 	%f694, 0f00000000;
	@%p102 bra 	$L__BB0_164;
	ld.shared.f32 	%f694, [%r10];
$L__BB0_164:
	fma.rn.f32 	%f283, %f694, %f275, %f269;
	mov.f32 	%f695, 0f00000000;
	@%p102 bra 	$L__BB0_166;
	ld.shared.f32 	%f695, [%r48];
$L__BB0_166:
	fma.rn.f32 	%f286, %f695, %f279, %f272;
	mov.f32 	%f696, 0f00000000;
	@%p102 bra 	$L__BB0_168;
	ld.shared.f32 	%f696, [%r11];
$L__BB0_168:
	ld.shared.f32 	%f289, [%r4+324];
	fma.rn.f32 	%f290, %f696, %f289, %f276;
	mov.f32 	%f697, 0f00000000;
	@%p102 bra 	$L__BB0_170;
	ld.shared.f32 	%f697, [%r12];
$L__BB0_170:
	ld.shared.f32 	%f293, [%r4+132];
	fma.rn.f32 	%f294, %f697, %f293, %f280;
	mov.f32 	%f698, 0f00000000;
	@%p102 bra 	$L__BB0_172;
	ld.shared.f32 	%f698, [%r12];
$L__BB0_172:
	fma.rn.f32 	%f297, %f698, %f289, %f283;
	mov.f32 	%f699, 0f00000000;
	@%p102 bra 	$L__BB0_174;
	ld.shared.f32 	%f699, [%r49];
$L__BB0_174:
	fma.rn.f32 	%f300, %f699, %f293, %f286;
	mov.f32 	%f700, 0f00000000;
	@%p102 bra 	$L__BB0_176;
	ld.shared.f32 	%f700, [%r13];
$L__BB0_176:
	ld.shared.f32 	%f303, [%r4+336];
	fma.rn.f32 	%f304, %f700, %f303, %f290;
	mov.f32 	%f701, 0f00000000;
	@%p102 bra 	$L__BB0_178;
	ld.shared.f32 	%f701, [%r14];
$L__BB0_178:
	ld.shared.f32 	%f307, [%r4+144];
	fma.rn.f32 	%f308, %f701, %f307, %f294;
	mov.f32 	%f702, 0f00000000;
	@%p102 bra 	$L__BB0_180;
	ld.shared.f32 	%f702, [%r14];
$L__BB0_180:
	fma.rn.f32 	%f311, %f702, %f303, %f297;
	mov.f32 	%f703, 0f00000000;
	@%p102 bra 	$L__BB0_182;
	and.b16  	%rs96, %rs1, 255;
	setp.gt.u16 	%p121, %rs96, 11;
	selp.b32 	%r379, 124, 76, %p121;
	mad.lo.s32 	%r380, %r1, 144, %r379;
	and.b16  	%rs97, %rs3, 255;
	setp.gt.u16 	%p122, %rs97, 5;
	selp.b32 	%r381, 8, 0, %p122;
	add.s32 	%r382, %r380, %r381;
	shl.b32 	%r383, %r382, 2;
	mov.u32 	%r384, _ZZ11main_kernelE15PadInput_shared;
	add.s32 	%r385, %r384, %r383;
	ld.shared.f32 	%f703, [%r385];
$L__BB0_182:
	fma.rn.f32 	%f314, %f703, %f307, %f300;
	mov.f32 	%f704, 0f00000000;
	@%p102 bra 	$L__BB0_184;
	ld.shared.f32 	%f704, [%r16];
$L__BB0_184:
	ld.shared.f32 	%f317, [%r4+348];
	fma.rn.f32 	%f318, %f704, %f317, %f304;
	mov.f32 	%f705, 0f00000000;
	@%p102 bra 	$L__BB0_186;
	ld.shared.f32 	%f705, [%r17];
$L__BB0_186:
	ld.shared.f32 	%f321, [%r4+156];
	fma.rn.f32 	%f322, %f705, %f321, %f308;
	mov.f32 	%f706, 0f00000000;
	@%p102 bra 	$L__BB0_188;
	ld.shared.f32 	%f706, [%r17];
$L__BB0_188:
	fma.rn.f32 	%f325, %f706, %f317, %f311;
	mov.f32 	%f707, 0f00000000;
	@%p102 bra 	$L__BB0_190;
	ld.shared.f32 	%f707, [%r50];
$L__BB0_190:
	fma.rn.f32 	%f328, %f707, %f321, %f314;
	mov.f32 	%f708, 0f00000000;
	@%p102 bra 	$L__BB0_192;
	ld.shared.f32 	%f708, [%r18];
$L__BB0_192:
	ld.shared.f32 	%f331, [%r4+360];
	fma.rn.f32 	%f332, %f708, %f331, %f318;
	mov.f32 	%f709, 0f00000000;
	@%p102 bra 	$L__BB0_194;
	ld.shared.f32 	%f709, [%r19];
$L__BB0_194:
	ld.shared.f32 	%f335, [%r4+168];
	fma.rn.f32 	%f336, %f709, %f335, %f322;
	mov.f32 	%f710, 0f00000000;
	@%p102 bra 	$L__BB0_196;
	ld.shared.f32 	%f710, [%r19];
$L__BB0_196:
	fma.rn.f32 	%f339, %f710, %f331, %f325;
	mov.f32 	%f711, 0f00000000;
	@%p102 bra 	$L__BB0_198;
	and.b16  	%rs106, %rs1, 255;
	setp.gt.u16 	%p131, %rs106, 11;
	selp.b32 	%r386, 126, 78, %p131;
	mad.lo.s32 	%r387, %r1, 144, %r386;
	and.b16  	%rs107, %rs3, 255;
	setp.gt.u16 	%p132, %rs107, 5;
	selp.b32 	%r388, 8, 0, %p132;
	add.s32 	%r389, %r387, %r388;
	shl.b32 	%r390, %r389, 2;
	mov.u32 	%r391, _ZZ11main_kernelE15PadInput_shared;
	add.s32 	%r392, %r391, %r390;
	ld.shared.f32 	%f711, [%r392];
$L__BB0_198:
	fma.rn.f32 	%f342, %f711, %f335, %f328;
	mov.f32 	%f712, 0f00000000;
	@%p102 bra 	$L__BB0_200;
	ld.shared.f32 	%f712, [%r20];
$L__BB0_200:
	ld.shared.f32 	%f345, [%r4+372];
	fma.rn.f32 	%f346, %f712, %f345, %f332;
	mov.f32 	%f713, 0f00000000;
	@%p102 bra 	$L__BB0_202;
	ld.shared.f32 	%f713, [%r21];
$L__BB0_202:
	ld.shared.f32 	%f349, [%r4+180];
	fma.rn.f32 	%f350, %f713, %f349, %f336;
	mov.f32 	%f714, 0f00000000;
	@%p102 bra 	$L__BB0_204;
	ld.shared.f32 	%f714, [%r21];
$L__BB0_204:
	fma.rn.f32 	%f353, %f714, %f345, %f339;
	mov.f32 	%f715, 0f00000000;
	@%p102 bra 	$L__BB0_206;
	and.b16  	%rs112, %rs1, 255;
	setp.gt.u16 	%p137, %rs112, 11;
	selp.b32 	%r393, 127, 79, %p137;
	mad.lo.s32 	%r394, %r1, 144, %r393;
	and.b16  	%rs113, %rs3, 255;
	setp.gt.u16 	%p138, %rs113, 5;
	selp.b32 	%r395, 8, 0, %p138;
	add.s32 	%r396, %r394, %r395;
	shl.b32 	%r397, %r396, 2;
	mov.u32 	%r398, _ZZ11main_kernelE15PadInput_shared;
	add.s32 	%r399, %r398, %r397;
	ld.shared.f32 	%f715, [%r399];
$L__BB0_206:
	setp.eq.s16 	%p139, %rs4, 0;
	fma.rn.f32 	%f356, %f715, %f349, %f342;
	mov.f32 	%f716, 0f00000000;
	@%p139 bra 	$L__BB0_208;
	ld.shared.f32 	%f716, [%r23];
$L__BB0_208:
	ld.shared.f32 	%f359, [%r4+192];
	fma.rn.f32 	%f360, %f716, %f359, %f346;
	mov.f32 	%f717, 0f00000000;
	@%p139 bra 	$L__BB0_210;
	ld.shared.f32 	%f717, [%r24];
$L__BB0_210:
	ld.shared.f32 	%f363, [%r4];
	fma.rn.f32 	%f364, %f717, %f363, %f350;
	mov.f32 	%f718, 0f00000000;
	@%p139 bra 	$L__BB0_212;
	ld.shared.f32 	%f718, [%r24];
$L__BB0_212:
	fma.rn.f32 	%f367, %f718, %f359, %f353;
	mov.f32 	%f719, 0f00000000;
	@%p139 bra 	$L__BB0_214;
	ld.shared.f32 	%f719, [%r51];
$L__BB0_214:
	fma.rn.f32 	%f370, %f719, %f363, %f356;
	mov.f32 	%f720, 0f00000000;
	@%p139 bra 	$L__BB0_216;
	ld.shared.f32 	%f720, [%r26];
$L__BB0_216:
	ld.shared.f32 	%f373, [%r4+204];
	fma.rn.f32 	%f374, %f720, %f373, %f360;
	mov.f32 	%f721, 0f00000000;
	@%p139 bra 	$L__BB0_218;
	ld.shared.f32 	%f721, [%r27];
$L__BB0_218:
	ld.shared.f32 	%f377, [%r4+12];
	fma.rn.f32 	%f378, %f721, %f377, %f364;
	mov.f32 	%f722, 0f00000000;
	@%p139 bra 	$L__BB0_220;
	ld.shared.f32 	%f722, [%r27];
$L__BB0_220:
	fma.rn.f32 	%f381, %f722, %f373, %f367;
	mov.f32 	%f723, 0f00000000;
	@%p139 bra 	$L__BB0_222;
	ld.shared.f32 	%f723, [%r52];
$L__BB0_222:
	fma.rn.f32 	%f384, %f723, %f377, %f370;
	mov.f32 	%f724, 0f00000000;
	@%p139 bra 	$L__BB0_224;
	ld.shared.f32 	%f724, [%r29];
$L__BB0_224:
	ld.shared.f32 	%f387, [%r4+216];
	fma.rn.f32 	%f388, %f724, %f387, %f374;
	mov.f32 	%f725, 0f00000000;
	@%p139 bra 	$L__BB0_226;
	ld.shared.f32 	%f725, [%r30];
$L__BB0_226:
	ld.shared.f32 	%f391, [%r4+24];
	fma.rn.f32 	%f392, %f725, %f391, %f378;
	mov.f32 	%f726, 0f00000000;
	@%p139 bra 	$L__BB0_228;
	ld.shared.f32 	%f726, [%r30];
$L__BB0_228:
	fma.rn.f32 	%f395, %f726, %f387, %f381;
	mov.f32 	%f727, 0f00000000;
	@%p139 bra 	$L__BB0_230;
	ld.shared.f32 	%f727, [%r53];
$L__BB0_230:
	fma.rn.f32 	%f398, %f727, %f391, %f384;
	mov.f32 	%f728, 0f00000000;
	@%p139 bra 	$L__BB0_232;
	ld.shared.f32 	%f728, [%r32];
$L__BB0_232:
	ld.shared.f32 	%f401, [%r4+228];
	fma.rn.f32 	%f402, %f728, %f401, %f388;
	mov.f32 	%f729, 0f00000000;
	@%p139 bra 	$L__BB0_234;
	ld.shared.f32 	%f729, [%r33];
$L__BB0_234:
	ld.shared.f32 	%f405, [%r4+36];
	fma.rn.f32 	%f406, %f729, %f405, %f392;
	mov.f32 	%f730, 0f00000000;
	@%p139 bra 	$L__BB0_236;
	ld.shared.f32 	%f730, [%r33];
$L__BB0_236:
	fma.rn.f32 	%f409, %f730, %f401, %f395;
	mov.f32 	%f731, 0f00000000;
	@%p139 bra 	$L__BB0_238;
	ld.shared.f32 	%f731, [%r54];
$L__BB0_238:
	fma.rn.f32 	%f412, %f731, %f405, %f398;
	mov.f32 	%f732, 0f00000000;
	@%p139 bra 	$L__BB0_240;
	ld.shared.f32 	%f732, [%r35];
$L__BB0_240:
	ld.shared.f32 	%f415, [%r4+240];
	fma.rn.f32 	%f416, %f732, %f415, %f402;
	mov.f32 	%f733, 0f00000000;
	@%p139 bra 	$L__BB0_242;
	ld.shared.f32 	%f733, [%r36];
$L__BB0_242:
	ld.shared.f32 	%f419, [%r4+48];
	fma.rn.f32 	%f420, %f733, %f419, %f406;
	mov.f32 	%f734, 0f00000000;
	@%p139 bra 	$L__BB0_244;
	ld.shared.f32 	%f734, [%r36];
$L__BB0_244:
	fma.rn.f32 	%f423, %f734, %f415, %f409;
	mov.f32 	%f735, 0f00000000;
	@%p139 bra 	$L__BB0_246;
	ld.shared.f32 	%f735, [%r55];
$L__BB0_246:
	fma.rn.f32 	%f426, %f735, %f419, %f412;
	mov.f32 	%f736, 0f00000000;
	@%p139 bra 	$L__BB0_248;
	ld.shared.f32 	%f736, [%r38];
$L__BB0_248:
	ld.shared.f32 	%f429, [%r4+252];
	fma.rn.f32 	%f430, %f736, %f429, %f416;
	mov.f32 	%f737, 0f00000000;
	@%p139 bra 	$L__BB0_250;
	ld.shared.f32 	%f737, [%r39];
$L__BB0_250:
	ld.shared.f32 	%f433, [%r4+60];
	fma.rn.f32 	%f434, %f737, %f433, %f420;
	mov.f32 	%f738, 0f00000000;
	@%p139 bra 	$L__BB0_252;
	ld.shared.f32 	%f738, [%r39];
$L__BB0_252:
	fma.rn.f32 	%f437, %f738, %f429, %f423;
	mov.f32 	%f739, 0f00000000;
	@%p139 bra 	$L__BB0_254;
	ld.shared.f32 	%f739, [%r56];
$L__BB0_254:
	fma.rn.f32 	%f440, %f739, %f433, %f426;
	mov.f32 	%f740, 0f00000000;
	@%p139 bra 	$L__BB0_256;
	ld.shared.f32 	%f740, [%r41];
$L__BB0_256:
	ld.shared.f32 	%f443, [%r4+264];
	fma.rn.f32 	%f444, %f740, %f443, %f430;
	mov.f32 	%f741, 0f00000000;
	@%p139 bra 	$L__BB0_258;
	ld.shared.f32 	%f741, [%r42];
$L__BB0_258:
	ld.shared.f32 	%f447, [%r4+72];
	fma.rn.f32 	%f448, %f741, %f447, %f434;
	mov.f32 	%f742, 0f00000000;
	@%p139 bra 	$L__BB0_260;
	ld.shared.f32 	%f742, [%r42];
$L__BB0_260:
	fma.rn.f32 	%f451, %f742, %f443, %f437;
	mov.f32 	%f743, 0f00000000;
	@%p139 bra 	$L__BB0_262;
	ld.shared.f32 	%f743, [%r57];
$L__BB0_262:
	fma.rn.f32 	%f454, %f743, %f447, %f440;
	mov.f32 	%f744, 0f00000000;
	@%p139 bra 	$L__BB0_264;
	ld.shared.f32 	%f744, [%r44];
$L__BB0_264:
	ld.shared.f32 	%f457, [%r4+276];
	fma.rn.f32 	%f610, %f744, %f457, %f444;
	mov.f32 	%f745, 0f00000000;
	@%p139 bra 	$L__BB0_266;
	ld.shared.f32 	%f745, [%r45];
$L__BB0_266:
	ld.shared.f32 	%f461, [%r4+84];
	fma.rn.f32 	%f611, %f745, %f461, %f448;
	mov.f32 	%f746, 0f00000000;
	@%p139 bra 	$L__BB0_268;
	ld.shared.f32 	%f746, [%r45];
$L__BB0_268:
	fma.rn.f32 	%f612, %f746, %f457, %f451;
	mov.f32 	%f747, 0f00000000;
	@%p139 bra 	$L__BB0_270;
	ld.shared.f32 	%f747, [%r58];
$L__BB0_270:
	fma.rn.f32 	%f613, %f747, %f461, %f454;
	add.s32 	%r421, %r421, 1;
	add.s32 	%r420, %r420, 8;
	add.s32 	%r419, %r419, 8;
	add.s64 	%rd27, %rd27, 32;
	add.s64 	%rd26, %rd26, 96;
	add.s32 	%r418, %r418, 8;
	setp.ne.s32 	%p171, %r421, 8;
	@%p171 bra 	$L__BB0_2;
	mov.b32 	%r417, 1;
	mov.pred 	%p174, 0;
	@%p1 bra 	$L__BB0_1;
	ld.param.u64 	%rd24, [main_kernel_param_0];
	and.b16  	%rs114, %rs1, 255;
	setp.gt.u16 	%p173, %rs114, 11;
	cvta.to.global.u64 	%rd21, %rd24;
	mov.u32 	%r401, %ctaid.x;
	shr.u32 	%r402, %r401, 7;
	mul.lo.s32 	%r403, %r402, 49152;
	shr.u32 	%r404, %r401, 4;
	and.b32  	%r405, %r404, 7;
	mul.lo.s32 	%r406, %r405, 1536;
	selp.b32 	%r407, 768, 0, %p173;
	and.b32  	%r408, %r401, 15;
	mul.lo.s32 	%r409, %r408, 12;
	cvt.u32.u16 	%r410, %rs3;
	and.b32  	%r411, %r410, 255;
	or.b32  	%r412, %r409, %r403;
	or.b32  	%r413, %r412, %r406;
	add.s32 	%r414, %r413, %r411;
	mad.lo.s32 	%r415, %r1, 12288, %r414;
	add.s32 	%r416, %r415, %r407;
	mul.wide.u32 	%rd22, %r416, 4;
	add.s64 	%rd23, %rd21, %rd22;
	st.global.f32 	[%rd23], %f610;
	st.global.f32 	[%rd23+768], %f611;
	st.global.f32 	[%rd23+1536], %f612;
	st.global.f32 	[%rd23+2304], %f613;
	ret;

}


// ===== COMPILED SASS (sm_100) =====

	.target	sm_100

	.elftype	@"ET_EXEC"


//--------------------- .note.nv.tkinfo           --------------------------
	.section	.note.nv.tkinfo,"",@"SHT_NOTE"
	.sectionflags	@"SHF_NOTE_NV_TKINFO"
	.tkinfo
        /*0018*/ 	.word	0x00000002
        /*0030*/ 	.string	""
        /*0030*/ 	.string	"ptxas"
        /*0030*/ 	.string	"Cuda compilation tools, release 13.0, V13.0.88"
        /*0030*/ 	.string	"Build cuda_13.0.r13.0/compiler.36424714_0"
        /*0030*/ 	.string	"-arch sm_100 -m 64 "



//--------------------- .note.nv.cuinfo           --------------------------
	.section	.note.nv.cuinfo,"",@"SHT_NOTE"
	.sectionflags	@"SHF_NOTE_NV_CUINFO"
        /*0018*/ 	.short	0x0002
        /*001a*/ 	.short	0x0064
        /*001c*/ 	.short	0x0082
	.zero		2


//--------------------- .nv.info                  --------------------------
	.section	.nv.info,"",@"SHT_CUDA_INFO"
	.align	4


	//----- nvinfo : EIATTR_REGCOUNT
	.align		4
        /*0000*/ 	.byte	0x04, 0x2f
        /*0002*/ 	.short	(.L_1 - .L_0)
	.align		4
.L_0:
        /*0004*/ 	.word	index@(main_kernel)
        /*0008*/ 	.word	0x00000060


	//----- nvinfo : EIATTR_FRAME_SIZE
	.align		4
.L_1:
        /*000c*/ 	.byte	0x04, 0x11
        /*000e*/ 	.short	(.L_3 - .L_2)
	.align		4
.L_2:
        /*0010*/ 	.word	index@(main_kernel)
        /*0014*/ 	.word	0x00000000


	//----- nvinfo : EIATTR_MIN_STACK_SIZE
	.align		4
.L_3:
        /*0018*/ 	.byte	0x04, 0x12
        /*001a*/ 	.short	(.L_5 - .L_4)
	.align		4
.L_4:
        /*001c*/ 	.word	index@(main_kernel)
        /*0020*/ 	.word	0x00000000
.L_5:


//--------------------- .nv.compat                --------------------------
	.section	.nv.compat,"",@"SHT_CUDA_COMPAT_INFO"
	.align	4
        /*0000*/ 	.byte	0x02, 0x09, 0x00, 0x00, 0x02, 0x02, 0x01, 0x00, 0x02, 0x05, 0x05, 0x00, 0x03, 0x07, 0x01, 0x01
        /*0010*/ 	.byte	0x02, 0x03, 0x00, 0x00, 0x02, 0x06, 0x01, 0x00, 0x04, 0x0b, 0x08, 0x00, 0x09, 0x00, 0x00, 0x00
        /*0020*/ 	.byte	0x00, 0x00, 0x00, 0x00


//--------------------- .nv.info.main_kernel      --------------------------
	.section	.nv.info.main_kernel,"",@"SHT_CUDA_INFO"
	.sectionflags	@""
	.align	4


	//----- nvinfo : EIATTR_CUDA_API_VERSION
	.align		4
        /*0000*/ 	.byte	0x04, 0x37
        /*0002*/ 	.short	(.L_7 - .L_6)
.L_6:
        /*0004*/ 	.word	0x00000082


	//----- nvinfo : EIATTR_KPARAM_INFO
	.align		4
.L_7:
        /*0008*/ 	.byte	0x04, 0x17
        /*000a*/ 	.short	(.L_9 - .L_8)
.L_8:
        /*000c*/ 	.word	0x00000000
        /*0010*/ 	.short	0x0002
        /*0012*/ 	.short	0x0010
        /*0014*/ 	.byte	0x00, 0xf5, 0x21, 0x00


	//----- nvinfo : EIATTR_KPARAM_INFO
	.align		4
.L_9:
        /*0018*/ 	.byte	0x04, 0x17
        /*001a*/ 	.short	(.L_11 - .L_10)
.L_10:
        /*001c*/ 	.word	0x00000000
        /*0020*/ 	.short	0x0001
        /*0022*/ 	.short	0x0008
        /*0024*/ 	.byte	0x00, 0xf5, 0x21, 0x00


	//----- nvinfo : EIATTR_KPARAM_INFO
	.align		4
.L_11:
        /*0028*/ 	.byte	0x04, 0x17
        /*002a*/ 	.short	(.L_13 - .L_12)
.L_12:
        /*002c*/ 	.word	0x00000000
        /*0030*/ 	.short	0x0000
        /*0032*/ 	.short	0x0000
        /*0034*/ 	.byte	0x00, 0xf5, 0x21, 0x00


	//----- nvinfo : EIATTR_SPARSE_MMA_MASK
	.align		4
.L_13:
        /*0038*/ 	.byte	0x03, 0x50
        /*003a*/ 	.short	0x0000


	//----- nvinfo : EIATTR_MAXREG_COUNT
	.align		4
        /*003c*/ 	.byte	0x03, 0x1b
        /*003e*/ 	.short	0x00ff


	//----- nvinfo : EIATTR_NUM_BARRIERS
	.align		4
        /*0040*/ 	.byte	0x02, 0x4c
        /*0042*/ 	.byte	0x01
	.zero		1


	//----- nvinfo : EIATTR_MERCURY_ISA_VERSION
	.align		4
        /*0044*/ 	.byte	0x03, 0x5f
        /*0046*/ 	.short	0x0101


	//----- nvinfo : EIATTR_VRC_CTA_INIT_COUNT
	.align		4
        /*0048*/ 	.byte	0x02, 0x4a
	.zero		1
	.zero		1


	//----- nvinfo : EIATTR_EXIT_INSTR_OFFSETS
	.align		4
        /*004c*/ 	.byte	0x04, 0x1c
        /*004e*/ 	.short	(.L_15 - .L_14)


	//   ....[0]....
.L_14:
        /*0050*/ 	.word	0x00003cf0


	//----- nvinfo : EIATTR_MAX_THREADS
	.align		4
.L_15:
        /*0054*/ 	.byte	0x04, 0x05
        /*0056*/ 	.short	(.L_17 - .L_16)
.L_16:
        /*0058*/ 	.word	0x00000060
        /*005c*/ 	.word	0x00000001
        /*0060*/ 	.word	0x00000001


	//----- nvinfo : EIATTR_CRS_STACK_SIZE
	.align		4
.L_17:
        /*0064*/ 	.byte	0x04, 0x1e
        /*0066*/ 	.short	(.L_19 - .L_18)
.L_18:
        /*0068*/ 	.word	0x00000000


	//----- nvinfo : EIATTR_CBANK_PARAM_SIZE
	.align		4
.L_19:
        /*006c*/ 	.byte	0x03, 0x19
        /*006e*/ 	.short	0x0018


	//----- nvinfo : EIATTR_PARAM_CBANK
	.align		4
        /*0070*/ 	.byte	0x04, 0x0a
        /*0072*/ 	.short	(.L_21 - .L_20)
	.align		4
.L_20:
        /*0074*/ 	.word	index@(.nv.constant0.main_kernel)
        /*0078*/ 	.short	0x0380
        /*007a*/ 	.short	0x0018


	//----- nvinfo : EIATTR_SW_WAR
	.align		4
.L_21:
        /*007c*/ 	.byte	0x04, 0x36
        /*007e*/ 	.short	(.L_23 - .L_22)
.L_22:
        /*0080*/ 	.word	0x00000008
.L_23:


//--------------------- .nv.callgraph             --------------------------
	.section	.nv.callgraph,"",@"SHT_CUDA_CALLGRAPH"
	.align	4
	.sectionentsize	8
	.align		4
        /*0000*/ 	.word	0x00000000
	.align		4
        /*0004*/ 	.word	0xffffffff
	.align		4
        /*0008*/ 	.word	0x00000000
	.align		4
        /*000c*/ 	.word	0xfffffffe
	.align		4
        /*0010*/ 	.word	0x00000000
	.align		4
        /*0014*/ 	.word	0xfffffffd
	.align		4
        /*0018*/ 	.word	0x00000000
	.align		4
        /*001c*/ 	.word	0xfffffffc


//--------------------- .text.main_kernel         --------------------------
	.section	.text.main_kernel,"ax",@progbits
	.align	128
        .global         main_kernel
        .type           main_kernel,@function
        .size           main_kernel,(.L_x_23 - main_kernel)
        .other          main_kernel,@"STO_CUDA_ENTRY STV_DEFAULT"
main_kernel:
.text.main_kernel:
[----:B------:R-:W-:Y:S01]  /*0000*/  LDC R1, c[0x0][0x37c] ;  /* 0x0000df00ff017b82 */ /* 0x000fe20000000800 */
[----:B------:R-:W0:Y:S07]  /*0010*/  S2R R59, SR_TID.X ;  /* 0x00000000003b7919 */ /* 0x000e2e0000002100 */
[----:B------:R-:W1:Y:S01]  /*0020*/  S2UR UR5, SR_CgaCtaId ;  /* 0x00000000000579c3 */ /* 0x000e620000008800 */
[----:B------:R-:W-:Y:S01]  /*0030*/  UMOV UR4, 0x400 ;  /* 0x0000040000047882 */ /* 0x000fe20000000000 */
[----:B------:R-:W2:Y:S01]  /*0040*/  LDCU.64 UR8, c[0x0][0x358] ;  /* 0x00006b00ff0877ac */ /* 0x000ea20008000a00 */
[----:B------:R-:W3:Y:S01]  /*0050*/  S2R R9, SR_CTAID.X ;  /* 0x0000000000097919 */ /* 0x000ee20000002500 */
[----:B------:R-:W-:-:S02]  /*0060*/  UPLOP3.LUT UP0, UPT, UPT, UPT, UPT, 0x80, 0x8 ;  /* 0x000000000008789c */ /* 0x000fc40003f0f070 */
[----:B-1----:R-:W-:Y:S02]  /*0070*/  ULEA UR6, UR5, UR4, 0x18 ;  /* 0x0000000405067291 */ /* 0x002fe4000f8ec0ff */
[----:B------:R-:W-:-:S04]  /*0080*/  UIADD3 UR4, UPT, UPT, UR4, 0x900, URZ ;  /* 0x0000090004047890 */ /* 0x000fc8000fffe0ff */
[----:B------:R-:W-:Y:S01]  /*0090*/  ULEA UR4, UR5, UR4, 0x18 ;  /* 0x0000000405047291 */ /* 0x000fe2000f8ec0ff */
[C---:B0-----:R-:W-:Y:S02]  /*00a0*/  PRMT R8, R59.reuse, 0x9910, RZ ;  /* 0x000099103b087816 */ /* 0x041fe400000000ff */
[C---:B------:R-:W-:Y:S02]  /*00b0*/  LOP3.LUT R0, R59.reuse, 0x180, RZ, 0xfc, !PT ;  /* 0x000001803b007812 */ /* 0x040fe400078efcff */
[C---:B------:R-:W-:Y:S01]  /*00c0*/  ISETP.GE.U32.AND P1, PT, R59.reuse, 0x30, PT ;  /* 0x000000303b00780c */ /* 0x040fe20003f26070 */
[----:B------:R-:W-:Y:S01]  /*00d0*/  IMAD R5, R8, 0x2b, RZ ;  /* 0x0000002b08057824 */ /* 0x000fe200078e02ff */
[----:B------:R-:W-:Y:S02]  /*00e0*/  LOP3.LUT R4, R0, 0xffff, RZ, 0xc0, !PT ;  /* 0x0000ffff00047812 */ /* 0x000fe400078ec0ff */
[----:B------:R-:W-:Y:S02]  /*00f0*/  ISETP.GT.U32.AND P0, PT, R59, 0x2f, PT ;  /* 0x0000002f3b00780c */ /* 0x000fe40003f04070 */
[----:B------:R-:W-:Y:S01]  /*0100*/  LOP3.LUT R5, R5, 0xffff, RZ, 0xc0, !PT ;  /* 0x0000ffff05057812 */ /* 0x000fe200078ec0ff */
[----:B------:R-:W-:Y:S01]  /*0110*/  IMAD R4, R4, 0x1c8, RZ ;  /* 0x000001c804047824 */ /* 0x000fe200078e02ff */
[----:B---3--:R-:W-:-:S02]  /*0120*/  SHF.L.U32 R3, R9, 0x9, RZ ;  /* 0x0000000909037819 */ /* 0x008fc400000006ff */
[----:B------:R-:W-:Y:S02]  /*0130*/  SHF.R.U32.HI R71, RZ, 0xa, R5 ;  /* 0x0000000aff477819 */ /* 0x000fe40000011605 */
[----:B------:R-:W-:Y:S02]  /*0140*/  SHF.R.U32.HI R6, RZ, 0x10, R4 ;  /* 0x00000010ff067819 */ /* 0x000fe40000011604 */
[C---:B------:R-:W-:Y:S02]  /*0150*/  PRMT R2, R71.reuse, 0x9910, RZ ;  /* 0x0000991047027816 */ /* 0x040fe400000000ff */
[----:B------:R-:W-:Y:S02]  /*0160*/  LOP3.LUT R70, R71, 0xffff, RZ, 0xc0, !PT ;  /* 0x0000ffff47467812 */ /* 0x000fe400078ec0ff */
[----:B------:R-:W-:Y:S01]  /*0170*/  LOP3.LUT R3, R3, 0xe000, RZ, 0xc0, !PT ;  /* 0x0000e00003037812 */ /* 0x000fe200078ec0ff */
[----:B------:R-:W-:Y:S01]  /*0180*/  IMAD.MOV.U32 R0, RZ, RZ, R2 ;  /* 0x000000ffff007224 */ /* 0x000fe200078e0002 */
[----:B------:R-:W-:Y:S01]  /*0190*/  SEL R4, RZ, 0x10000, !P0 ;  /* 0x00010000ff047807 */ /* 0x000fe20004000000 */
[----:B------:R-:W-:Y:S01]  /*01a0*/  IMAD.SHL.U32 R2, R9, 0x800, RZ ;  /* 0x0000080009027824 */ /* 0x000fe200078e00ff */
[----:B------:R-:W-:Y:S01]  /*01b0*/  SHF.L.U32 R6, R6, 0x10, RZ ;  /* 0x0000001006067819 */ /* 0x000fe200000006ff */
[----:B------:R-:W-:Y:S01]  /*01c0*/  IMAD R0, R0, 0x18, RZ ;  /* 0x0000001800007824 */ /* 0x000fe200078e02ff */
[C---:B------:R-:W-:Y:S01]  /*01d0*/  LOP3.LUT R66, R59.reuse, 0x7, RZ, 0xc0, !PT ;  /* 0x000000073b427812 */ /* 0x040fe200078ec0ff */
[----:B------:R-:W-:Y:S01]  /*01e0*/  IMAD R15, R70, 0x90, RZ ;  /* 0x00000090460f7824 */ /* 0x000fe200078e02ff */
[----:B------:R-:W-:Y:S01]  /*01f0*/  LOP3.LUT R2, R2, 0x7ffc0000, RZ, 0xc0, !PT ;  /* 0x7ffc000002027812 */ /* 0x000fe200078ec0ff */
[----:B------:R-:W-:Y:S01]  /*0200*/  IMAD.MOV R10, RZ, RZ, -R0 ;  /* 0x000000ffff0a7224 */ /* 0x000fe200078e0a00 */
[----:B------:R-:W-:Y:S01]  /*0210*/  LEA R61, R59, UR6, 0x2 ;  /* 0x000000063b3d7c11 */ /* 0x000fe2000f8e10ff */
[C---:B------:R-:W-:Y:S01]  /*0220*/  VIADD R0, R70.reuse, 0x4 ;  /* 0x0000000446007836 */ /* 0x040fe20000000000 */
[----:B------:R-:W-:Y:S01]  /*0230*/  LOP3.LUT R7, R3, R4, R2, 0xfe, !PT ;  /* 0x0000000403077212 */ /* 0x000fe200078efe02 */
[----:B------:R-:W-:Y:S01]  /*0240*/  @P1 VIADD R0, R70, 0xfffffffe ;  /* 0xfffffffe46001836 */ /* 0x000fe20000000000 */
[----:B------:R-:W-:Y:S01]  /*0250*/  PRMT R10, R10, 0x7710, RZ ;  /* 0x000077100a0a7816 */ /* 0x000fe200000000ff */
[----:B------:R-:W-:Y:S01]  /*0260*/  VIADD R34, R15, 0x30 ;  /* 0x000000300f227836 */ /* 0x000fe20000000000 */
[----:B------:R-:W-:Y:S01]  /*0270*/  LOP3.LUT R3, R3, R2, R6, 0xfe, !PT ;  /* 0x0000000203037212 */ /* 0x000fe200078efe06 */
[C---:B------:R-:W-:Y:S01]  /*0280*/  VIADD R20, R15.reuse, 0x48 ;  /* 0x000000480f147836 */ /* 0x040fe20000000000 */
[----:B------:R-:W-:Y:S01]  /*0290*/  LEA R7, R0, R7, 0xb ;  /* 0x0000000700077211 */ /* 0x000fe200078e58ff */
[----:B------:R-:W-:Y:S01]  /*02a0*/  IMAD.IADD R69, R10, 0x1, R59 ;  /* 0x000000010a457824 */ /* 0x000fe200078e023b */
[----:B------:R-:W-:Y:S01]  /*02b0*/  IADD3 R32, PT, PT, R15, 0x60, RZ ;  /* 0x000000600f207810 */ /* 0x000fe20007ffe0ff */
[----:B------:R-:W-:Y:S01]  /*02c0*/  IMAD R4, R0, 0x800, R3 ;  /* 0x0000080000047824 */ /* 0x000fe200078e0203 */
[----:B------:R-:W-:Y:S01]  /*02d0*/  SHF.R.U32.HI R3, RZ, 0x9, R5 ;  /* 0x00000009ff037819 */ /* 0x000fe20000011605 */
[----:B------:R-:W-:Y:S01]  /*02e0*/  IMAD.SHL.U32 R0, R9, 0x80, RZ ;  /* 0x0000008009007824 */ /* 0x000fe200078e00ff */
[----:B------:R-:W-:Y:S01]  /*02f0*/  LOP3.LUT R6, R69, 0xff, RZ, 0xc0, !PT ;  /* 0x000000ff45067812 */ /* 0x000fe200078ec0ff */
[----:B------:R-:W-:Y:S01]  /*0300*/  VIADD R22, R15, 0x31 ;  /* 0x000000310f167836 */ /* 0x000fe20000000000 */
[----:B------:R-:W-:Y:S01]  /*0310*/  SHF.L.U32 R2, R69, 0x3, RZ ;  /* 0x0000000345027819 */ /* 0x000fe200000006ff */
[C---:B------:R-:W-:Y:S01]  /*0320*/  VIADD R30, R15.reuse, 0x49 ;  /* 0x000000490f1e7836 */ /* 0x040fe20000000000 */
[----:B------:R-:W-:Y:S01]  /*0330*/  ISETP.GT.U32.AND P0, PT, R6, 0xb, PT ;  /* 0x0000000b0600780c */ /* 0x000fe20003f04070 */
[----:B------:R-:W-:Y:S01]  /*0340*/  VIADD R28, R15, 0x32 ;  /* 0x000000320f1c7836 */ /* 0x000fe20000000000 */
[----:B------:R-:W-:Y:S01]  /*0350*/  PRMT R6, R3, 0x9910, RZ ;  /* 0x0000991003067816 */ /* 0x000fe200000000ff */
[C---:B------:R-:W-:Y:S01]  /*0360*/  VIADD R26, R15.reuse, 0x4a ;  /* 0x0000004a0f1a7836 */ /* 0x040fe20000000000 */
[----:B------:R-:W-:Y:S01]  /*0370*/  LOP3.LUT R0, R0, 0x780, RZ, 0xc0, !PT ;  /* 0x0000078000007812 */ /* 0x000fe200078ec0ff */
[C---:B------:R-:W-:Y:S01]  /*0380*/  VIADD R80, R15.reuse, 0x33 ;  /* 0x000000330f507836 */ /* 0x040fe20000000000 */
[----:B------:R-:W-:Y:S01]  /*0390*/  LOP3.LUT R3, R2, 0xc0, RZ, 0xc0, !PT ;  /* 0x000000c002037812 */ /* 0x000fe200078ec0ff */
[----:B------:R-:W-:Y:S01]  /*03a0*/  IMAD R2, R8, 0x56, RZ ;  /* 0x0000005608027824 */ /* 0x000fe200078e02ff */
[C---:B------:R-:W-:Y:S01]  /*03b0*/  IADD3 R24, PT, PT, R15.reuse, 0x61, RZ ;  /* 0x000000610f187810 */ /* 0x040fe20007ffe0ff */
[----:B------:R-:W-:Y:S01]  /*03c0*/  VIADD R82, R15, 0x4b ;  /* 0x0000004b0f527836 */ /* 0x000fe20000000000 */
[--C-:B------:R-:W-:Y:S01]  /*03d0*/  IADD3 R67, PT, PT, R3, R7, R0.reuse ;  /* 0x0000000703437210 */ /* 0x100fe20007ffe000 */
[----:B------:R-:W-:Y:S01]  /*03e0*/  VIADD R86, R15, 0x34 ;  /* 0x000000340f567836 */ /* 0x000fe20000000000 */
[----:B------:R-:W-:Y:S01]  /*03f0*/  IADD3 R11, PT, PT, R3, R4, R0 ;  /* 0x00000004030b7210 */ /* 0x000fe20007ffe000 */
[----:B------:R-:W-:Y:S01]  /*0400*/  IMAD R0, R6, 0xc, RZ ;  /* 0x0000000c06007824 */ /* 0x000fe200078e02ff */
[----:B------:R-:W-:Y:S01]  /*0410*/  LOP3.LUT R13, R2, 0xffff, RZ, 0xc0, !PT ;  /* 0x0000ffff020d7812 */ /* 0x000fe200078ec0ff */
[C---:B------:R-:W-:Y:S01]  /*0420*/  VIADD R88, R15.reuse, 0x4c ;  /* 0x0000004c0f587836 */ /* 0x040fe20000000000 */
[C---:B------:R-:W-:Y:S01]  /*0430*/  IADD3 R78, PT, PT, R15.reuse, 0x62, RZ ;  /* 0x000000620f4e7810 */ /* 0x040fe20007ffe0ff */
[----:B------:R-:W-:Y:S01]  /*0440*/  IMAD.MOV R0, RZ, RZ, -R0 ;  /* 0x000000ffff007224 */ /* 0x000fe200078e0a00 */
[C---:B------:R-:W-:Y:S01]  /*0450*/  IADD3 R84, PT, PT, R15.reuse, 0x63, RZ ;  /* 0x000000630f547810 */ /* 0x040fe20007ffe0ff */
[C---:B------:R-:W-:Y:S01]  /*0460*/  VIADD R76, R15.reuse, 0x35 ;  /* 0x000000350f4c7836 */ /* 0x040fe20000000000 */
[C---:B------:R-:W-:Y:S01]  /*0470*/  IADD3 R90, PT, PT, R15.reuse, 0x64, RZ ;  /* 0x000000640f5a7810 */ /* 0x040fe20007ffe0ff */
[C---:B------:R-:W-:Y:S01]  /*0480*/  VIADD R18, R15.reuse, 0x4d ;  /* 0x0000004d0f127836 */ /* 0x040fe20000000000 */
[----:B------:R-:W-:Y:S01]  /*0490*/  PRMT R68, R0, 0x7710, RZ ;  /* 0x0000771000447816 */ /* 0x000fe200000000ff */
[C---:B------:R-:W-:Y:S01]  /*04a0*/  VIADD R16, R15.reuse, 0x36 ;  /* 0x000000360f107836 */ /* 0x040fe20000000000 */
[C---:B------:R-:W-:Y:S01]  /*04b0*/  IADD3 R74, PT, PT, R15.reuse, 0x65, RZ ;  /* 0x000000650f4a7810 */ /* 0x040fe20007ffe0ff */
[C---:B------:R-:W-:Y:S01]  /*04c0*/  VIADD R64, R15.reuse, 0x4e ;  /* 0x0000004e0f407836 */ /* 0x040fe20000000000 */
[C---:B------:R-:W-:Y:S01]  /*04d0*/  IADD3 R14, PT, PT, R15.reuse, 0x66, RZ ;  /* 0x000000660f0e7810 */ /* 0x040fe20007ffe0ff */
[----:B------:R-:W-:Y:S01]  /*04e0*/  IMAD.IADD R68, R68, 0x1, R59 ;  /* 0x0000000144447824 */ /* 0x000fe200078e023b */
[C---:B------:R-:W-:Y:S01]  /*04f0*/  IADD3 R12, PT, PT, R15.reuse, 0x4f, RZ ;  /* 0x0000004f0f0c7810 */ /* 0x040fe20007ffe0ff */
[C---:B------:R-:W-:Y:S01]  /*0500*/  VIADD R62, R15.reuse, 0x37 ;  /* 0x000000370f3e7836 */ /* 0x040fe20000000000 */
[C---:B------:R-:W-:Y:S01]  /*0510*/  IADD3 R0, PT, PT, R15.reuse, 0x79, RZ ;  /* 0x000000790f007810 */ /* 0x040fe20007ffe0ff */
[C---:B------:R-:W-:Y:S01]  /*0520*/  VIADD R60, R15.reuse, 0x67 ;  /* 0x000000670f3c7836 */ /* 0x040fe20000000000 */
[C---:B------:R-:W-:Y:S01]  /*0530*/  IADD3 R6, PT, PT, R68.reuse, 0x3, RZ ;  /* 0x0000000344067810 */ /* 0x040fe20007ffe0ff */
[C---:B------:R-:W-:Y:S01]  /*0540*/  VIADD R8, R15.reuse, 0x78 ;  /* 0x000000780f087836 */ /* 0x040fe20000000000 */
[----:B------:R-:W-:Y:S01]  /*0550*/  LOP3.LUT R7, R68, 0xff, RZ, 0xc0, !PT ;  /* 0x000000ff44077812 */ /* 0x000fe200078ec0ff */
[C---:B------:R-:W-:Y:S01]  /*0560*/  VIADD R72, R15.reuse, 0x7a ;  /* 0x0000007a0f487836 */ /* 0x040fe20000000000 */
[----:B------:R-:W-:Y:S01]  /*0570*/  LOP3.LUT R9, R6, 0xff, RZ, 0xc0, !PT ;  /* 0x000000ff06097812 */ /* 0x000fe200078ec0ff */
[C---:B------:R-:W-:Y:S01]  /*0580*/  VIADD R10, R15.reuse, 0x7c ;  /* 0x0000007c0f0a7836 */ /* 0x040fe20000000000 */
[C---:B------:R-:W-:Y:S01]  /*0590*/  IADD3 R4, PT, PT, R15.reuse, 0x7b, RZ ;  /* 0x0000007b0f047810 */ /* 0x040fe20007ffe0ff */
[C---:B------:R-:W-:Y:S01]  /*05a0*/  VIADD R3, R15.reuse, 0x7d ;  /* 0x0000007d0f037836 */ /* 0x040fe20000000000 */
[----:B------:R-:W-:Y:S01]  /*05b0*/  @!P0 IADD3 R34, PT, PT, R15, RZ, RZ ;  /* 0x000000ff0f228210 */ /* 0x000fe20007ffe0ff */
[----:B------:R-:W-:Y:S01]  /*05c0*/  IMAD R9, R9, 0x2b, RZ ;  /* 0x0000002b09097824 */ /* 0x000fe200078e02ff */
[C---:B------:R-:W-:Y:S01]  /*05d0*/  @!P0 IADD3 R22, PT, PT, R15.reuse, 0x1, RZ ;  /* 0x000000010f168810 */ /* 0x040fe20007ffe0ff */
[C---:B------:R-:W-:Y:S01]  /*05e0*/  VIADD R58, R15.reuse, 0x7e ;  /* 0x0000007e0f3a7836 */ /* 0x040fe20000000000 */
[C---:B------:R-:W-:Y:S01]  /*05f0*/  @!P0 IADD3 R28, PT, PT, R15.reuse, 0x2, RZ ;  /* 0x000000020f1c8810 */ /* 0x040fe20007ffe0ff */
[C---:B------:R-:W-:Y:S01]  /*0600*/  VIADD R2, R15.reuse, 0x7f ;  /* 0x0000007f0f027836 */ /* 0x040fe20000000000 */
[C---:B------:R-:W-:Y:S01]  /*0610*/  @!P0 IADD3 R80, PT, PT, R15.reuse, 0x3, RZ ;  /* 0x000000030f508810 */ /* 0x040fe20007ffe0ff */
[C---:B------:R-:W-:Y:S01]  /*0620*/  @!P0 VIADD R20, R15.reuse, 0x18 ;  /* 0x000000180f148836 */ /* 0x040fe20000000000 */
        /* <DEDUP_REMOVED lines=14> */
[----:B------:R-:W-:Y:S01]  /*0710*/  SHF.R.U32.HI R9, RZ, 0x5, R9 ;  /* 0x00000005ff097819 */ /* 0x000fe20000011609 */
[C---:B------:R-:W-:Y:S01]  /*0720*/  @!P0 VIADD R88, R15.reuse, 0x1c ;  /* 0x0000001c0f588836 */ /* 0x040fe20000000000 */
[----:B------:R-:W-:Y:S01]  /*0730*/  SHF.R.U32.HI R6, RZ, 0x8, R13 ;  /* 0x00000008ff067819 */ /* 0x000fe2000001160d */
[----:B------:R-:W-:Y:S01]  /*0740*/  @!P0 VIADD R90, R15, 0x34 ;  /* 0x000000340f5a8836 */ /* 0x000fe20000000000 */
[----:B------:R-:W-:Y:S01]  /*0750*/  LOP3.LUT R57, R9, 0xf8, RZ, 0xc0, !PT ;  /* 0x000000f809397812 */ /* 0x000fe200078ec0ff */
[C---:B------:R-:W-:Y:S01]  /*0760*/  @!P0 VIADD R18, R15.reuse, 0x1d ;  /* 0x0000001d0f128836 */ /* 0x040fe20000000000 */
[----:B------:R-:W-:Y:S01]  /*0770*/  PRMT R6, R6, 0x9910, RZ ;  /* 0x0000991006067816 */ /* 0x000fe200000000ff */
[C---:B------:R-:W-:Y:S01]  /*0780*/  @!P0 VIADD R74, R15.reuse, 0x35 ;  /* 0x000000350f4a8836 */ /* 0x040fe20000000000 */
[----:B------:R-:W-:Y:S01]  /*0790*/  SHF.R.U32.HI R5, RZ, 0x8, R5 ;  /* 0x00000008ff057819 */ /* 0x000fe20000011605 */
[----:B------:R-:W-:Y:S01]  /*07a0*/  @!P0 VIADD R64, R15, 0x1e ;  /* 0x0000001e0f408836 */ /* 0x000fe20000000000 */
[--C-:B------:R-:W-:Y:S01]  /*07b0*/  IADD3 R67, PT, PT, R67, -0x840, R66.reuse ;  /* 0xfffff7c043437810 */ /* 0x100fe20007ffe042 */
[----:B------:R-:W-:Y:S01]  /*07c0*/  @!P0 VIADD R14, R15, 0x36 ;  /* 0x000000360f0e8836 */ /* 0x000fe20000000000 */
[----:B------:R-:W-:Y:S01]  /*07d0*/  IADD3 R66, PT, PT, R11, -0x840, R66 ;  /* 0xfffff7c00b427810 */ /* 0x000fe20007ffe042 */
[----:B------:R-:W-:Y:S01]  /*07e0*/  @!P0 VIADD R12, R15, 0x1f ;  /* 0x0000001f0f0c8836 */ /* 0x000fe20000000000 */
[----:B------:R-:W-:Y:S01]  /*07f0*/  IADD3 R31, PT, PT, R57, R22, RZ ;  /* 0x00000016391f7210 */ /* 0x000fe20007ffe0ff */
        /* <DEDUP_REMOVED lines=11> */
[----:B------:R-:W-:Y:S01]  /*08b0*/  ISETP.GT.U32.AND P0, PT, R7, 0x5, PT ;  /* 0x000000050700780c */ /* 0x000fe20003f04070 */
[C---:B------:R-:W-:Y:S01]  /*08c0*/  IMAD.IADD R33, R57.reuse, 0x1, R20 ;  /* 0x0000000139217824 */ /* 0x040fe200078e0214 */
[C---:B------:R-:W-:Y:S01]  /*08d0*/  IADD3 R16, PT, PT, R57.reuse, R16, RZ ;  /* 0x0000001039107210 */ /* 0x040fe20007ffe0ff */
[C---:B------:R-:W-:Y:S01]  /*08e0*/  IMAD.IADD R29, R57.reuse, 0x1, R24 ;  /* 0x00000001391d7824 */ /* 0x040fe200078e0218 */
[----:B------:R-:W-:Y:S01]  /*08f0*/  SEL R35, RZ, 0x8, !P0 ;  /* 0x00000008ff237807 */ /* 0x000fe20004000000 */
[C---:B------:R-:W-:Y:S01]  /*0900*/  IMAD.IADD R27, R57.reuse, 0x1, R26 ;  /* 0x00000001391b7824 */ /* 0x040fe200078e021a */
[C---:B------:R-:W-:Y:S01]  /*0910*/  IADD3 R13, PT, PT, R57.reuse, R62, RZ ;  /* 0x0000003e390d7210 */ /* 0x040fe20007ffe0ff */
[----:B------:R-:W-:Y:S01]  /*0920*/  IMAD.IADD R23, R57, 0x1, R84 ;  /* 0x0000000139177824 */ /* 0x000fe200078e0254 */
[-C--:B------:R-:W-:Y:S01]  /*0930*/  LOP3.LUT R55, R32, R35.reuse, RZ, 0xfc, !PT ;  /* 0x0000002320377212 */ /* 0x080fe200078efcff */
[C---:B------:R-:W-:Y:S01]  /*0940*/  IMAD.IADD R56, R35.reuse, 0x1, R20 ;  /* 0x0000000123387824 */ /* 0x040fe200078e0214 */
[C---:B------:R-:W-:Y:S01]  /*0950*/  IADD3 R54, PT, PT, R35.reuse, R30, RZ ;  /* 0x0000001e23367210 */ /* 0x040fe20007ffe0ff */
[C---:B------:R-:W-:Y:S01]  /*0960*/  IMAD.IADD R52, R35.reuse, 0x1, R26 ;  /* 0x0000000123347824 */ /* 0x040fe200078e021a */
[-C--:B------:R-:W-:Y:S01]  /*0970*/  LOP3.LUT R53, R24, R35.reuse, RZ, 0xfc, !PT ;  /* 0x0000002318357212 */ /* 0x080fe200078efcff */
[C---:B------:R-:W-:Y:S01]  /*0980*/  IMAD.IADD R50, R35.reuse, 0x1, R82 ;  /* 0x0000000123327824 */ /* 0x040fe200078e0252 */
[-C--:B------:R-:W-:Y:S01]  /*0990*/  LOP3.LUT R51, R78, R35.reuse, RZ, 0xfc, !PT ;  /* 0x000000234e337212 */ /* 0x080fe200078efcff */
[C---:B------:R-:W-:Y:S01]  /*09a0*/  IMAD.IADD R45, R35.reuse, 0x1, R18 ;  /* 0x00000001232d7824 */ /* 0x040fe200078e0212 */
[-C--:B------:R-:W-:Y:S01]  /*09b0*/  LOP3.LUT R49, R84, R35.reuse, RZ, 0xfc, !PT ;  /* 0x0000002354317212 */ /* 0x080fe200078efcff */
[C---:B------:R-:W-:Y:S01]  /*09c0*/  IMAD.IADD R43, R35.reuse, 0x1, R64 ;  /* 0x00000001232b7824 */ /* 0x040fe200078e0240 */
[C---:B------:R-:W-:Y:S01]  /*09d0*/  IADD3 R48, PT, PT, R35.reuse, R88, RZ ;  /* 0x0000005823307210 */ /* 0x040fe20007ffe0ff */
[C---:B------:R-:W-:Y:S01]  /*09e0*/  IMAD.IADD R39, R35.reuse, 0x1, R8 ;  /* 0x0000000123277824 */ /* 0x040fe200078e0208 */
[-C--:B------:R-:W-:Y:S01]  /*09f0*/  LOP3.LUT R47, R90, R35.reuse, RZ, 0xfc, !PT ;  /* 0x000000235a2f7212 */ /* 0x080fe200078efcff */
[C---:B------:R-:W-:Y:S01]  /*0a00*/  IMAD.IADD R38, R35.reuse, 0x1, R0 ;  /* 0x0000000123267824 */ /* 0x040fe200078e0200 */
[-C--:B------:R-:W-:Y:S01]  /*0a10*/  LOP3.LUT R46, R76, R35.reuse, RZ, 0xfc, !PT ;  /* 0x000000234c2e7212 */ /* 0x080fe200078efcff */
[----:B------:R-:W-:Y:S01]  /*0a20*/  IMAD.IADD R36, R35, 0x1, R4 ;  /* 0x0000000123247824 */ /* 0x000fe200078e0204 */
[-C--:B------:R-:W-:Y:S01]  /*0a30*/  LOP3.LUT R44, R74, R35.reuse, RZ, 0xfc, !PT ;  /* 0x000000234a2c7212 */ /* 0x080fe200078efcff */
[C---:B------:R-:W-:Y:S01]  /*0a40*/  IMAD.IADD R32, R57.reuse, 0x1, R32 ;  /* 0x0000000139207824 */ /* 0x040fe200078e0220 */
[-C--:B------:R-:W-:Y:S01]  /*0a50*/  LOP3.LUT R42, R14, R35.reuse, RZ, 0xfc, !PT ;  /* 0x000000230e2a7212 */ /* 0x080fe200078efcff */
[----:B------:R-:W-:Y:S01]  /*0a60*/  IMAD.IADD R30, R57, 0x1, R30 ;  /* 0x00000001391e7824 */ /* 0x000fe200078e021e */
[----:B------:R-:W-:Y:S01]  /*0a70*/  IADD3 R41, PT, PT, R35, R12, RZ ;  /* 0x0000000c23297210 */ /* 0x000fe20007ffe0ff */
[C---:B------:R-:W-:Y:S01]  /*0a80*/  IMAD.IADD R26, R57.reuse, 0x1, R78 ;  /* 0x00000001391a7824 */ /* 0x040fe200078e024e */
[----:B------:R-:W-:Y:S01]  /*0a90*/  LOP3.LUT R40, R60, R35, RZ, 0xfc, !PT ;  /* 0x000000233c287212 */ /* 0x000fe200078efcff */
[----:B------:R-:W-:Y:S01]  /*0aa0*/  IMAD.IADD R24, R57, 0x1, R82 ;  /* 0x0000000139187824 */ /* 0x000fe200078e0252 */
[C---:B------:R-:W-:Y:S01]  /*0ab0*/  IADD3 R37, PT, PT, R35.reuse, R72, RZ ;  /* 0x0000004823257210 */ /* 0x040fe20007ffe0ff */
[----:B------:R-:W-:Y:S01]  /*0ac0*/  IMAD.IADD R35, R35, 0x1, R3 ;  /* 0x0000000123237824 */ /* 0x000fe200078e0203 */
[C---:B------:R-:W-:Y:S01]  /*0ad0*/  IADD3 R10, PT, PT, R57.reuse, R10, RZ ;  /* 0x0000000a390a7210 */ /* 0x040fe20007ffe0ff */
[C---:B------:R-:W-:Y:S01]  /*0ae0*/  IMAD.IADD R21, R57.reuse, 0x1, R88 ;  /* 0x0000000139157824 */ /* 0x040fe200078e0258 */
[C---:B------:R-:W-:Y:S01]  /*0af0*/  IADD3 R0, PT, PT, R57.reuse, R0, RZ ;  /* 0x0000000039007210 */ /* 0x040fe20007ffe0ff */
[C---:B------:R-:W-:Y:S01]  /*0b00*/  IMAD.IADD R20, R57.reuse, 0x1, R90 ;  /* 0x0000000139147824 */ /* 0x040fe200078e025a */
[C---:B------:R-:W-:Y:S01]  /*0b10*/  IADD3 R3, PT, PT, R57.reuse, R3, RZ ;  /* 0x0000000339037210 */ /* 0x040fe20007ffe0ff */
[C---:B------:R-:W-:Y:S01]  /*0b20*/  IMAD.IADD R18, R57.reuse, 0x1, R18 ;  /* 0x0000000139127824 */ /* 0x040fe200078e0212 */
[----:B------:R-:W-:Y:S01]  /*0b30*/  CS2R R62, SRZ ;  /* 0x00000000003e7805 */ /* 0x000fe2000001ff00 */
[C---:B------:R-:W-:Y:S01]  /*0b40*/  IMAD.IADD R17, R57.reuse, 0x1, R74 ;  /* 0x0000000139117824 */ /* 0x040fe200078e024a */
[----:B------:R-:W-:Y:S01]  /*0b50*/  LEA R56, R56, UR6, 0x2 ;  /* 0x0000000638387c11 */ /* 0x000fe2000f8e10ff */
[C---:B------:R-:W-:Y:S01]  /*0b60*/  IMAD.IADD R15, R57.reuse, 0x1, R64 ;  /* 0x00000001390f7824 */ /* 0x040fe200078e0240 */
[----:B------:R-:W-:Y:S01]  /*0b70*/  CS2R R64, SRZ ;  /* 0x0000000000407805 */ /* 0x000fe2000001ff00 */
[----:B------:R-:W-:Y:S01]  /*0b80*/  IMAD.IADD R14, R57, 0x1, R14 ;  /* 0x00000001390e7824 */ /* 0x000fe200078e020e */
[----:B------:R-:W-:Y:S01]  /*0b90*/  LEA R55, R55, UR6, 0x2 ;  /* 0x0000000637377c11 */ /* 0x000fe2000f8e10ff */
[C---:B------:R-:W-:Y:S01]  /*0ba0*/  IMAD.IADD R12, R57.reuse, 0x1, R12 ;  /* 0x00000001390c7824 */ /* 0x040fe200078e020c */
[----:B------:R-:W-:Y:S01]  /*0bb0*/  LEA R54, R54, UR6, 0x2 ;  /* 0x0000000636367c11 */ /* 0x000fe2000f8e10ff */
        /* <DEDUP_REMOVED lines=10> */
[----:B------:R-:W-:Y:S01]  /*0c60*/  IMAD.IADD R2, R57, 0x1, R2 ;  /* 0x0000000139027824 */ /* 0x000fe200078e0202 */
[----:B------:R-:W-:Y:S01]  /*0c70*/  PRMT R57, R5, 0x9910, RZ ;  /* 0x0000991005397816 */ /* 0x000fe200000000ff */
[----:B------:R-:W-:Y:S01]  /*0c80*/  IMAD R5, R6, 0x3, RZ ;  /* 0x0000000306057824 */ /* 0x000fe200078e02ff */
[----:B------:R-:W-:Y:S01]  /*0c90*/  LEA R48, R48, UR6, 0x2 ;  /* 0x0000000630307c11 */ /* 0x000fe2000f8e10ff */
[----:B------:R-:W-:Y:S01]  /*0ca0*/  IMAD R7, R7, 0x56, RZ ;  /* 0x0000005607077824 */ /* 0x000fe200078e02ff */
[----:B------:R-:W-:Y:S01]  /*0cb0*/  LEA R47, R47, UR6, 0x2 ;  /* 0x000000062f2f7c11 */ /* 0x000fe2000f8e10ff */
[----:B------:R-:W-:Y:S01]  /*0cc0*/  IMAD.MOV.U32 R6, RZ, RZ, RZ ;  /* 0x000000ffff067224 */ /* 0x000fe200078e00ff */
[----:B------:R-:W-:Y:S01]  /*0cd0*/  IADD3 R58, PT, PT, RZ, -R5, RZ ;  /* 0x80000005ff3a7210 */ /* 0x000fe20007ffe0ff */
[----:B------:R-:W-:Y:S01]  /*0ce0*/  IMAD R5, R57, 0x6, RZ ;  /* 0x0000000639057824 */ /* 0x000fe200078e02ff */
[----:B------:R-:W-:-:S02]  /*0cf0*/  SHF.R.U32.HI R7, RZ, 0x8, R7 ;  /* 0x00000008ff077819 */ /* 0x000fc40000011607 */
[----:B------:R-:W-:Y:S01]  /*0d00*/  PRMT R58, R58, 0x7710, RZ ;  /* 0x000077103a3a7816 */ /* 0x000fe200000000ff */
[----:B------:R-:W-:Y:S01]  /*0d10*/  IMAD.MOV R60, RZ, RZ, -R5 ;  /* 0x000000ffff3c7224 */ /* 0x000fe200078e0a05 */
[----:B------:R-:W-:Y:S02]  /*0d20*/  LOP3.LUT R57, R7, 0x1, RZ, 0xc0, !PT ;  /* 0x0000000107397812 */ /* 0x000fe400078ec0ff */
[----:B------:R-:W-:Y:S01]  /*0d30*/  LEA R46, R46, UR6, 0x2 ;  /* 0x000000062e2e7c11 */ /* 0x000fe2000f8e10ff */
[----:B------:R-:W-:Y:S01]  /*0d40*/  IMAD.IADD R5, R58, 0x1, R59 ;  /* 0x000000013a057824 */ /* 0x000fe200078e023b */
[----:B------:R-:W-:Y:S02]  /*0d50*/  PRMT R60, R60, 0x7710, RZ ;  /* 0x000077103c3c7816 */ /* 0x000fe400000000ff */
[----:B------:R-:W-:Y:S02]  /*0d60*/  LEA R45, R45, UR6, 0x2 ;  /* 0x000000062d2d7c11 */ /* 0x000fe4000f8e10ff */
[----:B------:R-:W-:-:S02]  /*0d70*/  LOP3.LUT R5, R5, 0xff, RZ, 0xc0, !PT ;  /* 0x000000ff05057812 */ /* 0x000fc400078ec0ff */
[----:B------:R-:W-:Y:S02]  /*0d80*/  IADD3 R60, PT, PT, R60, R59, RZ ;  /* 0x0000003b3c3c7210 */ /* 0x000fe40007ffe0ff */
[----:B------:R-:W-:Y:S02]  /*0d90*/  LEA R59, R59, UR4, 0x2 ;  /* 0x000000043b3b7c11 */ /* 0x000fe4000f8e10ff */
[----:B------:R-:W-:Y:S02]  /*0da0*/  LEA R58, R5, UR4, 0x2 ;  /* 0x00000004053a7c11 */ /* 0x000fe4000f8e10ff */
[----:B------:R-:W-:Y:S02]  /*0db0*/  LEA R44, R44, UR6, 0x2 ;  /* 0x000000062c2c7c11 */ /* 0x000fe4000f8e10ff */
[----:B------:R-:W-:Y:S02]  /*0dc0*/  LEA R43, R43, UR6, 0x2 ;  /* 0x000000062b2b7c11 */ /* 0x000fe4000f8e10ff */
[----:B------:R-:W-:-:S02]  /*0dd0*/  LEA R42, R42, UR6, 0x2 ;  /* 0x000000062a2a7c11 */ /* 0x000fc4000f8e10ff */
[----:B------:R-:W-:Y:S02]  /*0de0*/  LEA R41, R41, UR6, 0x2 ;  /* 0x0000000629297c11 */ /* 0x000fe4000f8e10ff */
        /* <DEDUP_REMOVED lines=37> */
[----:B--2---:R-:W-:-:S07]  /*1040*/  LEA R75, R2, UR6, 0x2 ;  /* 0x00000006024b7c11 */ /* 0x004fce000f8e10ff */
.L_x_21:
[----:B------:R-:W0:Y:S01]  /*1050*/  S2R R76, SR_CTAID.X ;  /* 0x00000000004c7919 */ /* 0x000e220000002500 */
[----:B------:R-:W-:Y:S01]  /*1060*/  IMAD.SHL.U32 R5, R69, 0x8, RZ ;  /* 0x0000000845057824 */ /* 0x000fe200078e00ff */
[----:B------:R-:W-:Y:S01]  /*1070*/  UPLOP3.LUT UP1, UPT, UPT, UPT, UP0, 0x80, 0x8 ;  /* 0x000000000008789c */ /* 0x000fe20003f2f000 */
[----:B------:R-:W-:Y:S01]  /*1080*/  VIADD R81, R70, 0x4 ;  /* 0x0000000446517836 */ /* 0x000fe20000000000 */
[----:B------:R-:W1:Y:S01]  /*1090*/  S2R R77, SR_TID.X ;  /* 0x00000000004d7919 */ /* 0x000e620000002100 */
[----:B------:R-:W-:Y:S01]  /*10a0*/  UMOV UR4, URZ ;  /* 0x000000ff00047c82 */ /* 0x000fe20008000000 */
[C---:B0-----:R-:W-:Y:S01]  /*10b0*/  IMAD.SHL.U32 R2, R76.reuse, 0x800, RZ ;  /* 0x000008004c027824 */ /* 0x041fe200078e00ff */
[C---:B------:R-:W-:Y:S01]  /*10c0*/  SHF.L.U32 R4, R76.reuse, 0x9, RZ ;  /* 0x000000094c047819 */ /* 0x040fe200000006ff */
[----:B------:R-:W-:Y:S01]  /*10d0*/  IMAD.SHL.U32 R78, R76, 0x2, RZ ;  /* 0x000000024c4e7824 */ /* 0x000fe200078e00ff */
[----:B-1----:R-:W-:Y:S02]  /*10e0*/  ISETP.GE.U32.AND P1, PT, R77, 0x30, PT ;  /* 0x000000304d00780c */ /* 0x002fe40003f26070 */
[----:B------:R-:W-:-:S02]  /*10f0*/  LOP3.LUT R3, R2, 0x7ffc0000, RZ, 0xc0, !PT ;  /* 0x7ffc000002037812 */ /* 0x000fc400078ec0ff */
[----:B------:R-:W-:Y:S02]  /*1100*/  LOP3.LUT R2, R5, 0x7f8, RZ, 0xe2, !PT ;  /* 0x000007f805027812 */ /* 0x000fe400078ee2ff */
[----:B------:R-:W-:Y:S01]  /*1110*/  LOP3.LUT R3, R3, 0xe000, R4, 0xf8, !PT ;  /* 0x0000e00003037812 */ /* 0x000fe200078ef804 */
[----:B------:R-:W-:Y:S01]  /*1120*/  IMAD.SHL.U32 R4, R76, 0x80, RZ ;  /* 0x000000804c047824 */ /* 0x000fe200078e00ff */
[----:B------:R-:W-:Y:S02]  /*1130*/  LOP3.LUT R2, R2, 0xc0, RZ, 0xc0, !PT ;  /* 0x000000c002027812 */ /* 0x000fe400078ec0ff */
[----:B------:R-:W-:Y:S02]  /*1140*/  LEA R3, R70, R3, 0xb ;  /* 0x0000000346037211 */ /* 0x000fe400078e58ff */
[----:B------:R-:W-:Y:S02]  /*1150*/  LOP3.LUT R80, R4, 0x780, RZ, 0xc0, !PT ;  /* 0x0000078004507812 */ /* 0x000fe400078ec0ff */
[C---:B------:R-:W-:Y:S01]  /*1160*/  ISETP.GT.U32.AND P2, PT, R77.reuse, 0x2f, PT ;  /* 0x0000002f4d00780c */ /* 0x040fe20003f44070 */
[----:B------:R-:W0:Y:S01]  /*1170*/  LDC.64 R4, c[0x0][0x388] ;  /* 0x0000e200ff047b82 */ /* 0x000e220000000a00 */
[C---:B------:R-:W-:Y:S01]  /*1180*/  LOP3.LUT R7, R77.reuse, 0x7, RZ, 0xc0, !PT ;  /* 0x000000074d077812 */ /* 0x040fe200078ec0ff */
[----:B------:R-:W-:Y:S01]  /*1190*/  @P1 VIADD R77, R77, 0xffffffd0 ;  /* 0xffffffd04d4d1836 */ /* 0x000fe20000000000 */
[----:B------:R-:W-:-:S02]  /*11a0*/  IADD3 R80, PT, PT, R2, R3, R80 ;  /* 0x0000000302507210 */ /* 0x000fc40007ffe050 */
[----:B------:R-:W-:Y:S02]  /*11b0*/  SEL R82, RZ, 0x300, !P2 ;  /* 0x00000300ff527807 */ /* 0x000fe40005000000 */
[----:B------:R-:W-:Y:S01]  /*11c0*/  ISETP.GT.U32.AND P0, PT, R77, 0x17, PT ;  /* 0x000000174d00780c */ /* 0x000fe20003f04070 */
[----:B------:R-:W1:Y:S01]  /*11d0*/  LDC.64 R2, c[0x0][0x390] ;  /* 0x0000e400ff027b82 */ /* 0x000e620000000a00 */
[----:B------:R-:W-:Y:S01]  /*11e0*/  LOP3.LUT R77, R69, 0xff, RZ, 0xc0, !PT ;  /* 0x000000ff454d7812 */ /* 0x000fe200078ec0ff */
[----:B------:R-:W-:Y:S01]  /*11f0*/  IMAD.IADD R7, R7, 0x1, R80 ;  /* 0x0000000107077824 */ /* 0x000fe200078e0250 */
[----:B------:R-:W-:Y:S02]  /*1200*/  SEL R83, RZ, 0xc0, !P0 ;  /* 0x000000c0ff537807 */ /* 0x000fe40004000000 */
[----:B------:R-:W-:Y:S01]  /*1210*/  LOP3.LUT R78, R78, 0x1e, RZ, 0xc0, !PT ;  /* 0x0000001e4e4e7812 */ /* 0x000fe200078ec0ff */
[----:B------:R-:W-:Y:S01]  /*1220*/  IMAD R7, R6, 0x40, R7 ;  /* 0x0000004006077824 */ /* 0x000fe200078e0207 */
[----:B------:R-:W-:-:S02]  /*1230*/  SHF.R.U32.HI R76, RZ, 0x2, R76 ;  /* 0x00000002ff4c7819 */ /* 0x000fc4000001164c */
[C---:B------:R-:W-:Y:S02]  /*1240*/  IADD3 R83, PT, PT, R77.reuse, R82, R83 ;  /* 0x000000524d537210 */ /* 0x040fe40007ffe053 */
[----:B------:R-:W-:Y:S01]  /*1250*/  LEA.HI R79, R77, R78, RZ, 0x1d ;  /* 0x0000004e4d4f7211 */ /* 0x000fe200078fe8ff */
[----:B------:R-:W-:Y:S01]  /*1260*/  IMAD R77, R6, 0x40, R67 ;  /* 0x00000040064d7824 */ /* 0x000fe200078e0243 */
[----:B------:R-:W-:Y:S01]  /*1270*/  LOP3.LUT R76, R76, 0x1c, RZ, 0xc0, !PT ;  /* 0x0000001c4c4c7812 */ /* 0x000fe200078ec0ff */
[----:B------:R-:W-:Y:S01]  /*1280*/  IMAD R83, R6, -0x180, R83 ;  /* 0xfffffe8006537824 */ /* 0x000fe200078e0253 */
[----:B------:R-:W-:Y:S01]  /*1290*/  @P1 IADD3 R81, PT, PT, R70, -0x2, RZ ;  /* 0xfffffffe46511810 */ /* 0x000fe20007ffe0ff */
[----:B0-----:R-:W-:Y:S01]  /*12a0*/  IMAD.WIDE.U32 R4, R7, 0x4, R4 ;  /* 0x0000000407047825 */ /* 0x001fe200078e0004 */
[----:B------:R-:W-:Y:S02]  /*12b0*/  LOP3.LUT P1, RZ, R6, R79, RZ, 0xfc, !PT ;  /* 0x0000004f06ff7212 */ /* 0x000fe4000782fcff */
[----:B------:R-:W-:-:S02]  /*12c0*/  IADD3 R79, PT, PT, R79, R6, RZ ;  /* 0x000000064f4f7210 */ /* 0x000fc40007ffe0ff */
[----:B------:R-:W-:Y:S01]  /*12d0*/  LOP3.LUT P2, RZ, R81, R76, RZ, 0xfc, !PT ;  /* 0x0000004c51ff7212 */ /* 0x000fe2000784fcff */
[C---:B------:R-:W-:Y:S01]  /*12e0*/  IMAD.IADD R81, R76.reuse, 0x1, R81 ;  /* 0x000000014c517824 */ /* 0x040fe200078e0251 */
[----:B------:R-:W-:Y:S01]  /*12f0*/  LOP3.LUT P0, RZ, R76, 0xffff, R71, 0xf8, !PT ;  /* 0x0000ffff4cff7812 */ /* 0x000fe2000780f847 */
[----:B------:R-:W-:Y:S01]  /*1300*/  IMAD.IADD R76, R70, 0x1, R76 ;  /* 0x00000001464c7824 */ /* 0x000fe200078e024c */
[----:B------:R-:W-:Y:S02]  /*1310*/  ISETP.GT.U32.AND P3, PT, R79, 0x20, PT ;  /* 0x000000204f00780c */ /* 0x000fe40003f64070 */
[----:B------:R-:W-:Y:S02]  /*1320*/  IADD3 R83, PT, PT, R83, 0x180, RZ ;  /* 0x0000018053537810 */ /* 0x000fe40007ffe0ff */
[----:B------:R-:W-:Y:S02]  /*1330*/  PLOP3.LUT P2, PT, P2, P1, PT, 0x2f, 0xf2 ;  /* 0x0000000000f2781c */ /* 0x000fe40001742577 */
[----:B------:R-:W-:Y:S01]  /*1340*/  ISETP.GT.U32.OR P3, PT, R76, 0x1e, P3 ;  /* 0x0000001e4c00780c */ /* 0x000fe20001f64470 */
[----:B-1----:R-:W-:Y:S01]  /*1350*/  IMAD.WIDE.U32 R2, R83, 0x4, R2 ;  /* 0x0000000453027825 */ /* 0x002fe200078e0002 */
[----:B------:R-:W-:-:S02]  /*1360*/  ISETP.GT.U32.OR P2, PT, R81, 0x20, P2 ;  /* 0x000000205100780c */ /* 0x000fc40001744470 */
[----:B------:R-:W-:Y:S01]  /*1370*/  PLOP3.LUT P0, PT, P0, P1, PT, 0x2f, 0xf2 ;  /* 0x0000000000f2781c */ /* 0x000fe20000702577 */
[----:B------:R-:W-:Y:S01]  /*1380*/  IMAD.MOV.U32 R78, RZ, RZ, R2 ;  /* 0x000000ffff4e7224 */ /* 0x000fe200078e0002 */
[----:B------:R-:W-:Y:S01]  /*1390*/  IADD3 R76, P4, PT, R4, 0x7df00, RZ ;  /* 0x0007df00044c7810 */ /* 0x000fe20007f9e0ff */
[----:B------:R-:W-:Y:S01]  /*13a0*/  IMAD R81, R6, 0x40, R66 ;  /* 0x0000004006517824 */ /* 0x000fe200078e0242 */
[C---:B------:R-:W-:Y:S02]  /*13b0*/  ISETP.GT.U32.OR P0, PT, R79.reuse, 0x20, P0 ;  /* 0x000000204f00780c */ /* 0x040fe40000704470 */
[----:B------:R-:W-:Y:S01]  /*13c0*/  ISETP.GT.U32.OR P2, PT, R79, 0x20, P2 ;  /* 0x000000204f00780c */ /* 0x000fe20001744470 */
[----:B------:R-:W-:Y:S01]  /*13d0*/  IMAD.X R83, RZ, RZ, R5, P4 ;  /* 0x000000ffff537224 */ /* 0x000fe200020e0605 */
[----:B------:R-:W-:Y:S02]  /*13e0*/  PLOP3.LUT P3, PT, P3, P1, PT, 0xf2, 0x2f ;  /* 0x00000000002f781c */ /* 0x000fe40001f63e72 */
[----:B------:R-:W-:-:S02]  /*13f0*/  MOV R85, R3 ;  /* 0x0000000300557202 */ /* 0x000fc40000000f00 */
[----:B------:R-:W-:-:S09]  /*1400*/  IADD3 R79, PT, PT, R7, -0x840, RZ ;  /* 0xfffff7c0074f7810 */ /* 0x000fd20007ffe0ff */
.L_x_20:
[----:B------:R-:W0:Y:S01]  /*1410*/  LDC.64 R2, c[0x0][0x388] ;  /* 0x0000e200ff027b82 */ /* 0x000e220000000a00 */
[----:B------:R-:W-:Y:S02]  /*1420*/  HFMA2 R84, -RZ, RZ, 0, 0 ;  /* 0x00000000ff547431 */ /* 0x000fe400000001ff */
[----:B------:R-:W-:Y:S01]  /*1430*/  IMAD.MOV.U32 R82, RZ, RZ, RZ ;  /* 0x000000ffff527224 */ /* 0x000fe200078e00ff */
[----:B------:R-:W-:Y:S01]  /*1440*/  CS2R R88, SRZ ;  /* 0x0000000000587805 */ /* 0x000fe2000001ff00 */
[----:B------:R-:W-:Y:S02]  /*1450*/  IMAD.MOV.U32 R80, RZ, RZ, RZ ;  /* 0x000000ffff507224 */ /* 0x000fe400078e00ff */
[----:B------:R-:W-:Y:S02]  /*1460*/  IMAD.MOV.U32 R90, RZ, RZ, RZ ;  /* 0x000000ffff5a7224 */ /* 0x000fe400078e00ff */
[----:B------:R-:W-:Y:S02]  /*1470*/  IMAD.MOV.U32 R92, RZ, RZ, RZ ;  /* 0x000000ffff5c7224 */ /* 0x000fe400078e00ff */
[----:B0-----:R-:W-:-:S04]  /*1480*/  IMAD.WIDE R6, R79, 0x4, R2 ;  /* 0x000000044f067825 */ /* 0x001fc800078e0202 */
[--C-:B------:R-:W-:Y:S01]  /*1490*/  IMAD.WIDE R4, R77, 0x4, R2.reuse ;  /* 0x000000044d047825 */ /* 0x100fe200078e0202 */
[----:B------:R-:W2:Y:S03]  /*14a0*/  @!P0 LDG.E.CONSTANT R80, desc[UR8][R6.64] ;  /* 0x0000000806508981 */ /* 0x000ea6000c1e9900 */
[----:B------:R-:W-:Y:S01]  /*14b0*/  IMAD.WIDE R2, R81, 0x4, R2 ;  /* 0x0000000451027825 */ /* 0x000fe200078e0202 */
[----:B------:R0:W3:Y:S04]  /*14c0*/  @!P2 LDG.E.CONSTANT R82, desc[UR8][R4.64] ;  /* 0x000000080452a981 */ /* 0x0000e8000c1e9900 */
[----:B------:R1:W4:Y:S01]  /*14d0*/  @!P2 LDG.E.CONSTANT R84, desc[UR8][R2.64] ;  /* 0x000000080254a981 */ /* 0x000322000c1e9900 */
[----:B------:R-:W-:Y:S01]  /*14e0*/  BAR.SYNC.DEFER_BLOCKING 0x0 ;  /* 0x0000000000007b1d */ /* 0x000fe20000010000 */
[----:B0-----:R-:W-:Y:S01]  /*14f0*/  IMAD.MOV.U32 R4, RZ, RZ, R78 ;  /* 0x000000ffff047224 */ /* 0x001fe200078e004e */
[----:B------:R-:W-:-:S02]  /*1500*/  MOV R5, R85 ;  /* 0x0000005500057202 */ /* 0x000fc40000000f00 */
[----:B-1----:R-:W-:Y:S01]  /*1510*/  MOV R2, R76 ;  /* 0x0000004c00027202 */ /* 0x002fe20000000f00 */
[----:B------:R-:W-:Y:S02]  /*1520*/  IMAD.MOV.U32 R3, RZ, RZ, R83 ;  /* 0x000000ffff037224 */ /* 0x000fe400078e0053 */
[----:B------:R-:W5:Y:S04]  /*1530*/  LDG.E.CONSTANT R76, desc[UR8][R4.64] ;  /* 0x00000008044c7981 */ /* 0x000f68000c1e9900 */
[----:B------:R-:W5:Y:S04]  /*1540*/  @!P3 LDG.E.CONSTANT R88, desc[UR8][R2.64+-0x3c000] ;  /* 0xfc4000080258b981 */ /* 0x000f68000c1e9900 */
[----:B------:R-:W5:Y:S04]  /*1550*/  @!P0 LDG.E.CONSTANT R90, desc[UR8][R2.64] ;  /* 0x00000008025a8981 */ /* 0x000f68000c1e9900 */
[----:B------:R-:W5:Y:S04]  /*1560*/  @!P3 LDG.E.CONSTANT R92, desc[UR8][R2.64+0x44000] ;  /* 0x04400008025cb981 */ /* 0x000f68000c1e9900 */
[----:B------:R-:W5:Y:S01]  /*1570*/  LDG.E.CONSTANT R87, desc[UR8][R4.64+0x1800] ;  /* 0x0018000804577981 */ /* 0x000f62000c1e9900 */
[----:B------:R-:W-:Y:S01]  /*1580*/  LOP3.LUT R6, R60, 0xff, RZ, 0xc0, !PT ;  /* 0x000000ff3c067812 */ /* 0x000fe200078ec0ff */
[----:B------:R-:W-:-:S03]  /*1590*/  HFMA2 R78, -RZ, RZ, 0, 0 ;  /* 0x00000000ff4e7431 */ /* 0x000fc600000001ff */
[----:B------:R-:W-:Y:S01]  /*15a0*/  ISETP.GT.U32.AND P1, PT, R6, 0x2, PT ;  /* 0x000000020600780c */ /* 0x000fe20003f24070 */
[----:B------:R-:W-:Y:S01]  /*15b0*/  IMAD.MOV.U32 R86, RZ, RZ, RZ ;  /* 0x000000ffff567224 */ /* 0x000fe200078e00ff */
[----:B------:R-:W-:Y:S01]  /*15c0*/  MOV R7, RZ ;  /* 0x000000ff00077202 */ /* 0x000fe20000000f00 */
[----:B------:R-:W-:Y:S02]  /*15d0*/  IMAD.MOV.U32 R85, RZ, RZ, RZ ;  /* 0x000000ffff557224 */ /* 0x000fe400078e00ff */
[----:B------:R-:W-:Y:S01]  /*15e0*/  IMAD.MOV.U32 R83, RZ, RZ, RZ ;  /* 0x000000ffff537224 */ /* 0x000fe200078e00ff */
[----:B------:R-:W-:Y:S01]  /*15f0*/  BSSY.RECONVERGENT B0, `(.L_x_0) ;  /* 0x0000023000007945 */ /* 0x000fe20003800200 */
[----:B--2---:R0:W-:Y:S04]  /*1600*/  STS [R61], R80 ;  /* 0x000000503d007388 */ /* 0x0041e80000000800 */
[----:B---3--:R-:W-:Y:S04]  /*1610*/  STS [R61+0x180], R82 ;  /* 0x000180523d007388 */ /* 0x008fe80000000800 */
[----:B----4-:R1:W-:Y:S04]  /*1620*/  STS [R61+0x600], R84 ;  /* 0x000600543d007388 */ /* 0x0103e80000000800 */
[----:B-----5:R2:W-:Y:S04]  /*1630*/  STS [R61+0x300], R88 ;  /* 0x000300583d007388 */ /* 0x0205e80000000800 */
[----:B------:R2:W-:Y:S04]  /*1640*/  STS [R61+0x480], R90 ;  /* 0x0004805a3d007388 */ /* 0x0005e80000000800 */
[----:B------:R2:W-:Y:S04]  /*1650*/  STS [R61+0x780], R92 ;  /* 0x0007805c3d007388 */ /* 0x0005e80000000800 */
[----:B------:R2:W-:Y:S04]  /*1660*/  STS [R59], R76 ;  /* 0x0000004c3b007388 */ /* 0x0005e80000000800 */
[----:B------:R2:W-:Y:S01]  /*1670*/  STS [R59+0x180], R87 ;  /* 0x000180573b007388 */ /* 0x0005e20000000800 */
[----:B------:R-:W-:Y:S01]  /*1680*/  BAR.SYNC.DEFER_BLOCKING 0x0 ;  /* 0x0000000000007b1d */ /* 0x000fe20000010000 */
[----:B0-----:R-:W-:-:S05]  /*1690*/  IMAD.MOV.U32 R80, RZ, RZ, RZ ;  /* 0x000000ffff507224 */ /* 0x001fca00078e00ff */
[----:B------:R2:W0:Y:S04]  /*16a0*/  @!P1 LDS R86, [R56] ;  /* 0x0000000038569984 */ /* 0x0004280000000800 */
[----:B------:R2:W3:Y:S04]  /*16b0*/  @!P1 LDS R80, [R56] ;  /* 0x0000000038509984 */ /* 0x0004e80000000800 */
[----:B------:R2:W4:Y:S04]  /*16c0*/  @!P1 LDS R89, [R55] ;  /* 0x0000000037599984 */ /* 0x0005280000000800 */
[----:B------:R2:W0:Y:S04]  /*16d0*/  @!P1 LDS R78, [R54] ;  /* 0x00000000364e9984 */ /* 0x0004280000000800 */
[----:B------:R2:W0:Y:S04]  /*16e0*/  @!P1 LDS R85, [R54] ;  /* 0x0000000036559984 */ /* 0x0004280000000800 */
[----:B------:R2:W0:Y:S04]  /*16f0*/  @!P1 LDS R83, [R53] ;  /* 0x0000000035539984 */ /* 0x0004280000000800 */
[----:B------:R2:W0:Y:S04]  /*1700*/  @!P1 LDS R7, [R52] ;  /* 0x0000000034079984 */ /* 0x0004280000000800 */
[----:B------:R2:W0:Y:S04]  /*1710*/  LDS R82, [R58+0x2a0] ;  /* 0x0002a0003a527984 */ /* 0x0004280000000800 */
[----:B------:R2:W0:Y:S01]  /*1720*/  LDS R91, [R58+0x1e0] ;  /* 0x0001e0003a5b7984 */ /* 0x0004220000000800 */
[----:B-1----:R-:W-:Y:S01]  /*1730*/  IMAD.MOV.U32 R84, RZ, RZ, RZ ;  /* 0x000000ffff547224 */ /* 0x002fe200078e00ff */
[----:B------:R-:W-:Y:S06]  /*1740*/  @P1 BRA `(.L_x_1) ;  /* 0x0000000000341947 */ /* 0x000fec0003800000 */
[----:B------:R-:W1:Y:S01]  /*1750*/  S2UR UR6, SR_CgaCtaId ;  /* 0x00000000000679c3 */ /* 0x000e620000008800 */
[----:B------:R-:W-:Y:S01]  /*1760*/  LOP3.LUT R6, R69, 0xff, RZ, 0xc0, !PT ;  /* 0x000000ff45067812 */ /* 0x000fe200078ec0ff */
[----:B------:R-:W-:-:S03]  /*1770*/  UMOV UR5, 0x400 ;  /* 0x0000040000057882 */ /* 0x000fc60000000000 */
[----:B------:R-:W-:Y:S02]  /*1780*/  ISETP.GT.U32.AND P4, PT, R6, 0xb, PT ;  /* 0x0000000b0600780c */ /* 0x000fe40003f84070 */
[----:B------:R-:W-:Y:S02]  /*1790*/  LOP3.LUT R6, R68, 0xff, RZ, 0xc0, !PT ;  /* 0x000000ff44067812 */ /* 0x000fe400078ec0ff */
[----:B--2---:R-:W-:Y:S02]  /*17a0*/  SEL R87, RZ, 0x30, !P4 ;  /* 0x00000030ff577807 */ /* 0x004fe40006000000 */
[----:B------:R-:W-:-:S03]  /*17b0*/  ISETP.GT.U32.AND P5, PT, R6, 0x5, PT ;  /* 0x000000050600780c */ /* 0x000fc60003fa4070 */
[----:B------:R-:W-:Y:S01]  /*17c0*/  IMAD R87, R70, 0x90, R87 ;  /* 0x0000009046577824 */ /* 0x000fe200078e0257 */
[----:B------:R-:W-:-:S05]  /*17d0*/  SEL R6, RZ, 0x8, !P5 ;  /* 0x00000008ff067807 */ /* 0x000fca0006800000 */
[----:B------:R-:W-:Y:S01]  /*17e0*/  IMAD.IADD R87, R6, 0x1, R87 ;  /* 0x0000000106577824 */ /* 0x000fe200078e0257 */
[----:B-1----:R-:W-:-:S06]  /*17f0*/  ULEA UR5, UR6, UR5, 0x18 ;  /* 0x0000000506057291 */ /* 0x002fcc000f8ec0ff */
[----:B------:R-:W-:-:S05]  /*1800*/  LEA R87, R87, UR5, 0x2 ;  /* 0x0000000557577c11 */ /* 0x000fca000f8e10ff */
[----:B------:R1:W2:Y:S02]  /*1810*/  LDS R84, [R87] ;  /* 0x0000000057547984 */ /* 0x0002a40000000800 */
.L_x_1:
[----:B------:R-:W-:Y:S05]  /*1820*/  BSYNC.RECONVERGENT B0 ;  /* 0x0000000000007941 */ /* 0x000fea0003800200 */
.L_x_0:
[----:B-12---:R1:W2:Y:S01]  /*1830*/  LDS R87, [R58+0x2ac] ;  /* 0x0002ac003a577984 */ /* 0x0062a20000000800 */
[C---:B0---4-:R-:W-:Y:S01]  /*1840*/  FFMA R62, R91.reuse, R89, R62 ;  /* 0x000000595b3e7223 */ /* 0x051fe2000000003e */
[----:B------:R-:W-:Y:S01]  /*1850*/  BSSY.RECONVERGENT B0, `(.L_x_2) ;  /* 0x0000016000007945 */ /* 0x000fe20003800200 */
[----:B------:R-:W-:Y:S01]  /*1860*/  HFMA2 R89, -RZ, RZ, 0, 0 ;  /* 0x00000000ff597431 */ /* 0x000fe200000001ff */
[----:B------:R1:W0:Y:S01]  /*1870*/  LDS R76, [R58+0x1ec] ;  /* 0x0001ec003a4c7984 */ /* 0x0002220000000800 */
[C---:B------:R-:W-:Y:S01]  /*1880*/  FFMA R84, R82.reuse, R84, R65 ;  /* 0x0000005452547223 */ /* 0x040fe20000000041 */
[----:B------:R-:W-:Y:S01]  /*1890*/  FFMA R63, R82, R86, R63 ;  /* 0x00000056523f7223 */ /* 0x000fe2000000003f */
[----:B---3--:R-:W-:Y:S01]  /*18a0*/  FFMA R65, R91, R80, R64 ;  /* 0x000000505b417223 */ /* 0x008fe20000000040 */
[----:B------:R1:W3:Y:S01]  /*18b0*/  LDS R6, [R58+0x2b8] ;  /* 0x0002b8003a067984 */ /* 0x0002e20000000800 */
[----:B------:R-:W-:Y:S05]  /*18c0*/  @P1 BRA `(.L_x_3) ;  /* 0x0000000000381947 */ /* 0x000fea0003800000 */
[----:B------:R-:W4:Y:S01]  /*18d0*/  S2UR UR6, SR_CgaCtaId ;  /* 0x00000000000679c3 */ /* 0x000f220000008800 */
[----:B------:R-:W-:Y:S01]  /*18e0*/  LOP3.LUT R64, R69, 0xff, RZ, 0xc0, !PT ;  /* 0x000000ff45407812 */ /* 0x000fe200078ec0ff */
[----:B------:R-:W-:Y:S01]  /*18f0*/  IMAD.MOV.U32 R89, RZ, RZ, 0x31 ;  /* 0x00000031ff597424 */ /* 0x000fe200078e00ff */
[----:B------:R-:W-:Y:S02]  /*1900*/  UMOV UR5, 0x400 ;  /* 0x0000040000057882 */ /* 0x000fe40000000000 */
[----:B------:R-:W-:Y:S02]  /*1910*/  ISETP.GT.U32.AND P4, PT, R64, 0xb, PT ;  /* 0x0000000b4000780c */ /* 0x000fe40003f84070 */
[----:B------:R-:W-:Y:S02]  /*1920*/  LOP3.LUT R64, R68, 0xff, RZ, 0xc0, !PT ;  /* 0x000000ff44407812 */ /* 0x000fe400078ec0ff */
[----:B------:R-:W-:Y:S02]  /*1930*/  SEL R89, R89, 0x1, P4 ;  /* 0x0000000159597807 */ /* 0x000fe40002000000 */
[----:B------:R-:W-:-:S03]  /*1940*/  ISETP.GT.U32.AND P4, PT, R64, 0x5, PT ;  /* 0x000000054000780c */ /* 0x000fc60003f84070 */
[----:B------:R-:W-:Y:S01]  /*1950*/  IMAD R89, R70, 0x90, R89 ;  /* 0x0000009046597824 */ /* 0x000fe200078e0259 */
[----:B------:R-:W-:-:S05]  /*1960*/  SEL R64, RZ, 0x8, !P4 ;  /* 0x00000008ff407807 */ /* 0x000fca0006000000 */
[----:B------:R-:W-:Y:S01]  /*1970*/  IMAD.IADD R89, R64, 0x1, R89 ;  /* 0x0000000140597824 */ /* 0x000fe200078e0259 */
[----:B----4-:R-:W-:-:S06]  /*1980*/  ULEA UR5, UR6, UR5, 0x18 ;  /* 0x0000000506057291 */ /* 0x010fcc000f8ec0ff */
[----:B------:R-:W-:-:S06]  /*1990*/  LEA R89, R89, UR5, 0x2 ;  /* 0x0000000559597c11 */ /* 0x000fcc000f8e10ff */
[----:B------:R-:W4:Y:S02]  /*19a0*/  LDS R89, [R89] ;  /* 0x0000000059597984 */ /* 0x000f240000000800 */
.L_x_3:
[----:B------:R-:W-:Y:S05]  /*19b0*/  BSYNC.RECONVERGENT B0 ;  /* 0x0000000000007941 */ /* 0x000fea0003800200 */
.L_x_2:
[----:B------:R-:W-:Y:S01]  /*19c0*/  BSSY.RECONVERGENT B0, `(.L_x_4) ;  /* 0x0000015000007945 */ /* 0x000fe20003800200 */
[C---:B0-----:R-:W-:Y:S01]  /*19d0*/  FFMA R85, R76.reuse, R85, R65 ;  /* 0x000000554c557223 */ /* 0x041fe20000000041 */
[----:B------:R-:W-:Y:S01]  /*19e0*/  FFMA R83, R76, R83, R62 ;  /* 0x000000534c537223 */ /* 0x000fe2000000003e */
[C---:B--2-4-:R-:W-:Y:S01]  /*19f0*/  FFMA R89, R87.reuse, R89, R84 ;  /* 0x0000005957597223 */ /* 0x054fe20000000054 */
[----:B------:R-:W-:Y:S01]  /*1a00*/  FFMA R78, R87, R78, R63 ;  /* 0x0000004e574e7223 */ /* 0x000fe2000000003f */
[----:B------:R-:W-:Y:S01]  /*1a10*/  MOV R76, RZ ;  /* 0x000000ff004c7202 */ /* 0x000fe20000000f00 */
[----:B------:R-:W-:Y:S06]  /*1a20*/  @P1 BRA `(.L_x_5) ;  /* 0x0000000000381947 */ /* 0x000fec0003800000 */
[----:B------:R-:W0:Y:S01]  /*1a30*/  S2UR UR6, SR_CgaCtaId ;  /* 0x00000000000679c3 */ /* 0x000e220000008800 */
        /* <DEDUP_REMOVED lines=10> */
[----:B0-----:R-:W-:-:S06]  /*1ae0*/  ULEA UR5, UR6, UR5, 0x18 ;  /* 0x0000000506057291 */ /* 0x001fcc000f8ec0ff */
[----:B------:R-:W-:-:S05]  /*1af0*/  LEA R63, R63, UR5, 0x2 ;  /* 0x000000053f3f7c11 */ /* 0x000fca000f8e10ff */
[----:B------:R0:W2:Y:S02]  /*1b00*/  LDS R76, [R63] ;  /* 0x000000003f4c7984 */ /* 0x0000a40000000800 */
.L_x_5:
[----:B------:R-:W-:Y:S05]  /*1b10*/  BSYNC.RECONVERGENT B0 ;  /* 0x0000000000007941 */ /* 0x000fea0003800200 */
.L_x_4:
[----:B------:R-:W-:Y:S02]  /*1b20*/  HFMA2 R80, -RZ, RZ, 0, 0 ;  /* 0x00000000ff507431 */ /* 0x000fe400000001ff */
[----:B------:R-:W-:Y:S02]  /*1b30*/  IMAD.MOV.U32 R84, RZ, RZ, RZ ;  /* 0x000000ffff547224 */ /* 0x000fe400078e00ff */
[----:B0-----:R-:W-:Y:S02]  /*1b40*/  HFMA2 R63, -RZ, RZ, 0, 0 ;  /* 0x00000000ff3f7431 */ /* 0x001fe400000001ff */
[C---:B--23--:R-:W-:Y:S01]  /*1b50*/  FFMA R76, R6.reuse, R76, R89 ;  /* 0x0000004c064c7223 */ /* 0x04cfe20000000059 */
[----:B------:R-:W-:Y:S01]  /*1b60*/  FFMA R78, R6, R7, R78 ;  /* 0x00000007064e7223 */ /* 0x000fe2000000004e */
[----:B------:R-:W-:Y:S01]  /*1b70*/  IMAD.MOV.U32 R91, RZ, RZ, RZ ;  /* 0x000000ffff5b7224 */ /* 0x000fe200078e00ff */
[----:B------:R-:W-:Y:S01]  /*1b80*/  MOV R89, RZ ;  /* 0x000000ff00597202 */ /* 0x000fe20000000f00 */
[----:B------:R-:W-:Y:S01]  /*1b90*/  IMAD.MOV.U32 R87, RZ, RZ, RZ ;  /* 0x000000ffff577224 */ /* 0x000fe200078e00ff */
[----:B------:R-:W-:Y:S01]  /*1ba0*/  LDS R82, [R58+0x1f8] ;  /* 0x0001f8003a527984 */ /* 0x000fe20000000800 */
[----:B------:R-:W-:Y:S01]  /*1bb0*/  IMAD.MOV.U32 R65, RZ, RZ, RZ ;  /* 0x000000ffff417224 */ /* 0x000fe200078e00ff */
[----:B------:R-:W-:Y:S01]  /*1bc0*/  BSSY.RECONVERGENT B0, `(.L_x_6) ;  /* 0x0000020000007945 */ /* 0x000fe20003800200 */
[----:B------:R-:W-:Y:S01]  /*1bd0*/  IMAD.MOV.U32 R7, RZ, RZ, RZ ;  /* 0x000000ffff077224 */ /* 0x000fe200078e00ff */
[----:B------:R-:W0:Y:S04]  /*1be0*/  @!P1 LDS R80, [R52] ;  /* 0x0000000034509984 */ /* 0x000e280000000800 */
[----:B------:R-:W2:Y:S04]  /*1bf0*/  @!P1 LDS R84, [R51] ;  /* 0x0000000033549984 */ /* 0x000ea80000000800 */
[----:B------:R3:W4:Y:S04]  /*1c00*/  @!P1 LDS R91, [R50] ;  /* 0x00000000325b9984 */ /* 0x0007280000000800 */
[----:B------:R3:W1:Y:S04]  /*1c10*/  @!P1 LDS R89, [R50] ;  /* 0x0000000032599984 */ /* 0x0006680000000800 */
[----:B------:R3:W1:Y:S04]  /*1c20*/  @!P1 LDS R87, [R49] ;  /* 0x0000000031579984 */ /* 0x0006680000000800 */
[----:B------:R3:W1:Y:S04]  /*1c30*/  @!P1 LDS R65, [R48] ;  /* 0x0000000030419984 */ /* 0x0006680000000800 */
[----:B------:R3:W1:Y:S04]  /*1c40*/  @!P1 LDS R63, [R48] ;  /* 0x00000000303f9984 */ /* 0x0006680000000800 */
[----:B------:R3:W1:Y:S04]  /*1c50*/  @!P1 LDS R7, [R47] ;  /* 0x000000002f079984 */ /* 0x0006680000000800 */
[----:B------:R3:W1:Y:S04]  /*1c60*/  LDS R93, [R58+0x2c4] ;  /* 0x0002c4003a5d7984 */ /* 0x0006680000000800 */
[----:B------:R3:W1:Y:S04]  /*1c70*/  LDS R64, [R58+0x204] ;  /* 0x000204003a407984 */ /* 0x0006680000000800 */
[----:B------:R3:W1:Y:S01]  /*1c80*/  LDS R62, [R58+0x2d0] ;  /* 0x0002d0003a3e7984 */ /* 0x0006620000000800 */
[----:B0-----:R-:W-:-:S03]  /*1c90*/  FFMA R85, R82, R80, R85 ;  /* 0x0000005052557223 */ /* 0x001fc60000000055 */
[----:B------:R3:W0:Y:S01]  /*1ca0*/  LDS R6, [R58+0x210] ;  /* 0x000210003a067984 */ /* 0x0006220000000800 */
[----:B--2---:R-:W-:Y:S01]  /*1cb0*/  FFMA R80, R82, R84, R83 ;  /* 0x0000005452507223 */ /* 0x004fe20000000053 */
[----:B------:R-:W-:Y:S01]  /*1cc0*/  IMAD.MOV.U32 R83, RZ, RZ, RZ ;  /* 0x000000ffff537224 */ /* 0x000fe200078e00ff */
[----:B------:R-:W-:Y:S06]  /*1cd0*/  @P1 BRA `(.L_x_7) ;  /* 0x0000000000381947 */ /* 0x000fec0003800000 */
[----:B------:R-:W2:Y:S01]  /*1ce0*/  S2UR UR6, SR_CgaCtaId ;  /* 0x00000000000679c3 */ /* 0x000ea20000008800 */
[----:B------:R-:W-:Y:S01]  /*1cf0*/  LOP3.LUT R82, R69, 0xff, RZ, 0xc0, !PT ;  /* 0x000000ff45527812 */ /* 0x000fe200078ec0ff */
[----:B------:R-:W-:Y:S01]  /*1d00*/  UMOV UR5, 0x400 ;  /* 0x0000040000057882 */ /* 0x000fe20000000000 */
[----:B------:R-:W-:Y:S02]  /*1d10*/  MOV R83, 0x33 ;  /* 0x0000003300537802 */ /* 0x000fe40000000f00 */
[----:B------:R-:W-:Y:S02]  /*1d20*/  ISETP.GT.U32.AND P4, PT, R82, 0xb, PT ;  /* 0x0000000b5200780c */ /* 0x000fe40003f84070 */
[----:B------:R-:W-:Y:S02]  /*1d30*/  LOP3.LUT R82, R68, 0xff, RZ, 0xc0, !PT ;  /* 0x000000ff44527812 */ /* 0x000fe400078ec0ff */
[----:B------:R-:W-:Y:S02]  /*1d40*/  SEL R83, R83, 0x3, P4 ;  /* 0x0000000353537807 */ /* 0x000fe40002000000 */
[----:B------:R-:W-:-:S03]  /*1d50*/  ISETP.GT.U32.AND P4, PT, R82, 0x5, PT ;  /* 0x000000055200780c */ /* 0x000fc60003f84070 */
[----:B------:R-:W-:Y:S01]  /*1d60*/  IMAD R83, R70, 0x90, R83 ;  /* 0x0000009046537824 */ /* 0x000fe200078e0253 */
[----:B------:R-:W-:-:S05]  /*1d70*/  SEL R82, RZ, 0x8, !P4 ;  /* 0x00000008ff527807 */ /* 0x000fca0006000000 */
[----:B------:R-:W-:Y:S01]  /*1d80*/  IMAD.IADD R83, R82, 0x1, R83 ;  /* 0x0000000152537824 */ /* 0x000fe200078e0253 */
[----:B--2---:R-:W-:-:S06]  /*1d90*/  ULEA UR5, UR6, UR5, 0x18 ;  /* 0x0000000506057291 */ /* 0x004fcc000f8ec0ff */
[----:B------:R-:W-:-:S06]  /*1da0*/  LEA R83, R83, UR5, 0x2 ;  /* 0x0000000553537c11 */ /* 0x000fcc000f8e10ff */
[----:B------:R-:W2:Y:S02]  /*1db0*/  LDS R83, [R83] ;  /* 0x0000000053537984 */ /* 0x000ea40000000800 */
.L_x_7:
[----:B------:R-:W-:Y:S05]  /*1dc0*/  BSYNC.RECONVERGENT B0 ;  /* 0x0000000000007941 */ /* 0x000fea0003800200 */
.L_x_6:
[----:B------:R-:W-:Y:S01]  /*1dd0*/  BSSY.RECONVERGENT B0, `(.L_x_8) ;  /* 0x0000015000007945 */ /* 0x000fe20003800200 */
[C---:B-1----:R-:W-:Y:S01]  /*1de0*/  FFMA R85, R64.reuse, R89, R85 ;  /* 0x0000005940557223 */ /* 0x042fe20000000055 */
[----:B------:R-:W-:Y:S01]  /*1df0*/  FFMA R80, R64, R87, R80 ;  /* 0x0000005740507223 */ /* 0x000fe20000000050 */
[C---:B--2---:R-:W-:Y:S01]  /*1e00*/  FFMA R83, R93.reuse, R83, R76 ;  /* 0x000000535d537223 */ /* 0x044fe2000000004c */
[----:B----4-:R-:W-:Y:S01]  /*1e10*/  FFMA R78, R93, R91, R78 ;  /* 0x0000005b5d4e7223 */ /* 0x010fe2000000004e */
[----:B------:R-:W-:Y:S01]  /*1e20*/  IMAD.MOV.U32 R64, RZ, RZ, RZ ;  /* 0x000000ffff407224 */ /* 0x000fe200078e00ff */
[----:B------:R-:W-:Y:S06]  /*1e30*/  @P1 BRA `(.L_x_9) ;  /* 0x0000000000381947 */ /* 0x000fec0003800000 */
[----:B------:R-:W1:Y:S01]  /*1e40*/  S2UR UR6, SR_CgaCtaId ;  /* 0x00000000000679c3 */ /* 0x000e620000008800 */
        /* <DEDUP_REMOVED lines=10> */
[----:B-1----:R-:W-:-:S06]  /*1ef0*/  ULEA UR5, UR6, UR5, 0x18 ;  /* 0x0000000506057291 */ /* 0x002fcc000f8ec0ff */
[----:B------:R-:W-:-:S05]  /*1f00*/  LEA R87, R87, UR5, 0x2 ;  /* 0x0000000557577c11 */ /* 0x000fca000f8e10ff */
[----:B------:R1:W2:Y:S02]  /*1f10*/  LDS R64, [R87] ;  /* 0x0000000057407984 */ /* 0x0002a40000000800 */
.L_x_9:
[----:B------:R-:W-:Y:S05]  /*1f20*/  BSYNC.RECONVERGENT B0 ;  /* 0x0000000000007941 */ /* 0x000fea0003800200 */
.L_x_8:
[----:B------:R-:W-:Y:S02]  /*1f30*/  HFMA2 R84, -RZ, RZ, 0, 0 ;  /* 0x00000000ff547431 */ /* 0x000fe400000001ff */
[----:B------:R-:W-:Y:S01]  /*1f40*/  FFMA R65, R62, R65, R78 ;  /* 0x000000413e417223 */ /* 0x000fe2000000004e */
[----:B------:R-:W-:Y:S02]  /*1f50*/  IMAD.MOV.U32 R78, RZ, RZ, RZ ;  /* 0x000000ffff4e7224 */ /* 0x000fe400078e00ff */
[----:B01----:R-:W-:Y:S01]  /*1f60*/  FFMA R87, R6, R7, R80 ;  /* 0x0000000706577223 */ /* 0x003fe20000000050 */
[----:B------:R-:W-:Y:S02]  /*1f70*/  IMAD.MOV.U32 R82, RZ, RZ, RZ ;  /* 0x000000ffff527224 */ /* 0x000fe400078e00ff */
[----:B--2---:R-:W-:Y:S01]  /*1f80*/  FFMA R83, R62, R64, R83 ;  /* 0x000000403e537223 */ /* 0x004fe20000000053 */
[----:B------:R-:W-:Y:S02]  /*1f90*/  IMAD.MOV.U32 R86, RZ, RZ, RZ ;  /* 0x000000ffff567224 */ /* 0x000fe400078e00ff */
[----:B------:R-:W-:Y:S01]  /*1fa0*/  FFMA R88, R6, R63, R85 ;  /* 0x0000003f06587223 */ /* 0x000fe20000000055 */
[----:B------:R-:W-:Y:S01]  /*1fb0*/  @!P1 LDS R78, [R46] ;  /* 0x000000002e4e9984 */ /* 0x000fe20000000800 */
[----:B------:R-:W-:-:S02]  /*1fc0*/  CS2R R62, SRZ ;  /* 0x00000000003e7805 */ /* 0x000fc4000001ff00 */
[----:B------:R-:W-:Y:S01]  /*1fd0*/  MOV R64, RZ ;  /* 0x000000ff00407202 */ /* 0x000fe20000000f00 */
[----:B------:R-:W-:Y:S01]  /*1fe0*/  BSSY.RECONVERGENT B0, `(.L_x_10) ;  /* 0x0000021000007945 */ /* 0x000fe20003800200 */
[----:B------:R-:W0:Y:S01]  /*1ff0*/  LDS R80, [R58+0x2dc] ;  /* 0x0002dc003a507984 */ /* 0x000e220000000800 */
[----:B------:R-:W-:-:S03]  /*2000*/  ISETP.NE.AND P4, PT, R57, RZ, PT ;  /* 0x000000ff3900720c */ /* 0x000fc60003f85270 */
[----:B------:R-:W1:Y:S04]  /*2010*/  @!P1 LDS R84, [R45] ;  /* 0x000000002d549984 */ /* 0x000e680000000800 */
[----:B------:R-:W-:Y:S04]  /*2020*/  @!P1 LDS R82, [R45] ;  /* 0x000000002d529984 */ /* 0x000fe80000000800 */
[----:B------:R-:W2:Y:S04]  /*2030*/  LDS R85, [R58+0x21c] ;  /* 0x00021c003a557984 */ /* 0x000ea80000000800 */
[----:B------:R-:W4:Y:S04]  /*2040*/  @!P1 LDS R86, [R44] ;  /* 0x000000002c569984 */ /* 0x000f280000000800 */
[----:B------:R0:W3:Y:S04]  /*2050*/  @!P1 LDS R63, [R43] ;  /* 0x000000002b3f9984 */ /* 0x0000e80000000800 */
[----:B------:R0:W3:Y:S04]  /*2060*/  @!P1 LDS R64, [R43] ;  /* 0x000000002b409984 */ /* 0x0000e80000000800 */
[----:B------:R0:W3:Y:S04]  /*2070*/  @!P1 LDS R62, [R42] ;  /* 0x000000002a3e9984 */ /* 0x0000e80000000800 */
[----:B------:R0:W3:Y:S04]  /*2080*/  LDS R76, [R58+0x2e8] ;  /* 0x0002e8003a4c7984 */ /* 0x0000e80000000800 */
[----:B------:R1:W3:Y:S04]  /*2090*/  LDS R7, [R58+0x228] ;  /* 0x000228003a077984 */ /* 0x0002e80000000800 */
[----:B------:R2:W3:Y:S01]  /*20a0*/  LDS R6, [R58+0x2f4] ;  /* 0x0002f4003a067984 */ /* 0x0004e20000000800 */
[C---:B0-----:R-:W-:Y:S01]  /*20b0*/  FFMA R83, R80.reuse, R78, R83 ;  /* 0x0000004e50537223 */ /* 0x041fe20000000053 */
[----:B-1----:R-:W-:Y:S01]  /*20c0*/  FFMA R78, R80, R84, R65 ;  /* 0x00000054504e7223 */ /* 0x002fe20000000041 */
[----:B--2---:R-:W-:Y:S01]  /*20d0*/  FFMA R80, R85, R82, R88 ;  /* 0x0000005255507223 */ /* 0x004fe20000000058 */
[----:B------:R-:W-:-:S02]  /*20e0*/  IMAD.MOV.U32 R82, RZ, RZ, RZ ;  /* 0x000000ffff527224 */ /* 0x000fc400078e00ff */
[----:B----4-:R-:W-:Y:S01]  /*20f0*/  FFMA R65, R85, R86, R87 ;  /* 0x0000005655417223 */ /* 0x010fe20000000057 */
        /* <DEDUP_REMOVED lines=10> */
[----:B------:R-:W-:-:S04]  /*21a0*/  SEL R82, RZ, 0x8, !P5 ;  /* 0x00000008ff527807 */ /* 0x000fc80006800000 */
[----:B------:R-:W-:Y:S01]  /*21b0*/  IADD3 R85, PT, PT, R82, R85, RZ ;  /* 0x0000005552557210 */ /* 0x000fe20007ffe0ff */
[----:B0-----:R-:W-:-:S06]  /*21c0*/  ULEA UR5, UR6, UR5, 0x18 ;  /* 0x0000000506057291 */ /* 0x001fcc000f8ec0ff */
[----:B------:R-:W-:-:S05]  /*21d0*/  LEA R85, R85, UR5, 0x2 ;  /* 0x0000000555557c11 */ /* 0x000fca000f8e10ff */
[----:B------:R0:W1:Y:S02]  /*21e0*/  LDS R82, [R85] ;  /* 0x0000000055527984 */ /* 0x0000640000000800 */
.L_x_11:
[----:B------:R-:W-:Y:S05]  /*21f0*/  BSYNC.RECONVERGENT B0 ;  /* 0x0000000000007941 */ /* 0x000fea0003800200 */
.L_x_10:
[----:B------:R-:W-:Y:S01]  /*2200*/  BSSY.RECONVERGENT B0, `(.L_x_12) ;  /* 0x0000015000007945 */ /* 0x000fe20003800200 */
[C---:B---3--:R-:W-:Y:S01]  /*2210*/  FFMA R64, R7.reuse, R64, R80 ;  /* 0x0000004007407223 */ /* 0x048fe20000000050 */
[----:B------:R-:W-:Y:S01]  /*2220*/  FFMA R62, R7, R62, R65 ;  /* 0x0000003e073e7223 */ /* 0x000fe20000000041 */
[C---:B-1----:R-:W-:Y:S01]  /*2230*/  FFMA R83, R76.reuse, R82, R83 ;  /* 0x000000524c537223 */ /* 0x042fe20000000053 */
[----:B------:R-:W-:Y:S01]  /*2240*/  FFMA R63, R76, R63, R78 ;  /* 0x0000003f4c3f7223 */ /* 0x000fe2000000004e */
[----:B------:R-:W-:Y:S01]  /*2250*/  IMAD.MOV.U32 R7, RZ, RZ, RZ ;  /* 0x000000ffff077224 */ /* 0x000fe200078e00ff */
[----:B------:R-:W-:Y:S06]  /*2260*/  @P1 BRA `(.L_x_13) ;  /* 0x0000000000381947 */ /* 0x000fec0003800000 */
[----:B------:R-:W1:Y:S01]  /*2270*/  S2UR UR6, SR_CgaCtaId ;  /* 0x00000000000679c3 */ /* 0x000e620000008800 */
        /* <DEDUP_REMOVED lines=10> */
[----:B-1----:R-:W-:-:S06]  /*2320*/  ULEA UR5, UR6, UR5, 0x18 ;  /* 0x0000000506057291 */ /* 0x002fcc000f8ec0ff */
[----:B------:R-:W-:-:S06]  /*2330*/  LEA R7, R7, UR5, 0x2 ;  /* 0x0000000507077c11 */ /* 0x000fcc000f8e10ff */
[----:B------:R-:W1:Y:S02]  /*2340*/  LDS R7, [R7] ;  /* 0x0000000007077984 */ /* 0x000e640000000800 */
.L_x_13:
[----:B------:R-:W-:Y:S05]  /*2350*/  BSYNC.RECONVERGENT B0 ;  /* 0x0000000000007941 */ /* 0x000fea0003800200 */
.L_x_12:
[C---:B-1----:R-:W-:Y:S01]  /*2360*/  FFMA R88, R6.reuse, R7, R83 ;  /* 0x0000000706587223 */ /* 0x042fe20000000053 */
[----:B------:R-:W-:Y:S01]  /*2370*/  CS2R R82, SRZ ;  /* 0x0000000000527805 */ /* 0x000fe2000001ff00 */
[----:B------:R-:W-:Y:S01]  /*2380*/  IMAD.MOV.U32 R84, RZ, RZ, RZ ;  /* 0x000000ffff547224 */ /* 0x000fe200078e00ff */
[----:B------:R-:W-:Y:S01]  /*2390*/  CS2R R86, SRZ ;  /* 0x0000000000567805 */ /* 0x000fe2000001ff00 */
[----:B------:R-:W-:Y:S02]  /*23a0*/  HFMA2 R78, -RZ, RZ, 0, 0 ;  /* 0x00000000ff4e7431 */ /* 0x000fe400000001ff */
[----:B------:R-:W-:Y:S01]  /*23b0*/  IMAD.MOV.U32 R76, RZ, RZ, RZ ;  /* 0x000000ffff4c7224 */ /* 0x000fe200078e00ff */
[----:B------:R-:W-:Y:S01]  /*23c0*/  LDS R89, [R58+0x240] ;  /* 0x000240003a597984 */ /* 0x000fe20000000800 */
[----:B------:R-:W-:Y:S01]  /*23d0*/  IMAD.MOV.U32 R80, RZ, RZ, RZ ;  /* 0x000000ffff507224 */ /* 0x000fe200078e00ff */
[----:B------:R-:W-:Y:S02]  /*23e0*/  BSSY.RECONVERGENT B0, `(.L_x_14) ;  /* 0x00000c3000007945 */ /* 0x000fe40003800200 */
[----:B------:R-:W1:Y:S04]  /*23f0*/  @!P1 LDS R82, [R41] ;  /* 0x0000000029529984 */ /* 0x000e680000000800 */
[----:B------:R-:W2:Y:S04]  /*2400*/  @P4 LDS R84, [R34] ;  /* 0x0000000022544984 */ /* 0x000ea80000000800 */
[----:B------:R-:W-:Y:S04]  /*2410*/  @!P1 LDS R87, [R40] ;  /* 0x0000000028579984 */ /* 0x000fe80000000800 */
[----:B0-----:R-:W0:Y:S04]  /*2420*/  LDS R85, [R58+0x234] ;  /* 0x000234003a557984 */ /* 0x001e280000000800 */
[----:B------:R-:W3:Y:S04]  /*2430*/  @!P1 LDS R83, [R41] ;  /* 0x0000000029539984 */ /* 0x000ee80000000800 */
[----:B------:R-:W4:Y:S04]  /*2440*/  @P4 LDS R86, [R33] ;  /* 0x0000000021564984 */ /* 0x000f280000000800 */
[----:B------:R-:W-:Y:S04]  /*2450*/  @P4 LDS R76, [R31] ;  /* 0x000000001f4c4984 */ /* 0x000fe80000000800 */
[----:B------:R-:W5:Y:S04]  /*2460*/  LDS R7, [R58+0x24c] ;  /* 0x00024c003a077984 */ /* 0x000f680000000800 */
[----:B------:R-:W-:Y:S04]  /*2470*/  @P4 LDS R78, [R32] ;  /* 0x00000000204e4984 */ /* 0x000fe80000000800 */
[----:B------:R-:W5:Y:S04]  /*2480*/  LDS R65, [R58+0x180] ;  /* 0x000180003a417984 */ /* 0x000f680000000800 */
[----:B------:R-:W5:Y:S01]  /*2490*/  @P4 LDS R80, [R33] ;  /* 0x0000000021504984 */ /* 0x000f620000000800 */
[----:B-1----:R-:W-:Y:S01]  /*24a0*/  FFMA R63, R6, R82, R63 ;  /* 0x00000052063f7223 */ /* 0x002fe2000000003f */
[----:B--2---:R-:W-:-:S02]  /*24b0*/  FFMA R84, R89, R84, R88 ;  /* 0x0000005459547223 */ /* 0x004fc40000000058 */
[----:B------:R-:W-:Y:S01]  /*24c0*/  LDS R6, [R58+0x264] ;  /* 0x000264003a067984 */ /* 0x000fe20000000800 */
[C---:B0-----:R-:W-:Y:S01]  /*24d0*/  FFMA R87, R85.reuse, R87, R62 ;  /* 0x0000005755577223 */ /* 0x041fe2000000003e */
[----:B---3--:R-:W-:Y:S01]  /*24e0*/  FFMA R64, R85, R83, R64 ;  /* 0x0000005355407223 */ /* 0x008fe20000000040 */
[----:B------:R-:W-:Y:S02]  /*24f0*/  MOV R85, RZ ;  /* 0x000000ff00557202 */ /* 0x000fe40000000f00 */
[----:B------:R-:W-:Y:S01]  /*2500*/  CS2R R82, SRZ ;  /* 0x0000000000527805 */ /* 0x000fe2000001ff00 */
[----:B----4-:R-:W-:Y:S01]  /*2510*/  FFMA R62, R89, R86, R63 ;  /* 0x00000056593e7223 */ /* 0x010fe2000000003f */
[----:B------:R-:W-:Y:S01]  /*2520*/  IMAD.MOV.U32 R63, RZ, RZ, RZ ;  /* 0x000000ffff3f7224 */ /* 0x000fe200078e00ff */
[----:B------:R-:W-:Y:S04]  /*2530*/  LDS R89, [R58+0x258] ;  /* 0x000258003a597984 */ /* 0x000fe80000000800 */
[----:B------:R-:W-:Y:S01]  /*2540*/  @P4 LDS R85, [R30] ;  /* 0x000000001e554984 */ /* 0x000fe20000000800 */
[----:B-----5:R-:W-:Y:S01]  /*2550*/  FFMA R86, R7, R76, R84 ;  /* 0x0000004c07567223 */ /* 0x020fe20000000054 */
[----:B------:R-:W-:-:S02]  /*2560*/  IMAD.MOV.U32 R76, RZ, RZ, RZ ;  /* 0x000000ffff4c7224 */ /* 0x000fc400078e00ff */
[----:B------:R-:W-:Y:S01]  /*2570*/  @P4 LDS R82, [R28] ;  /* 0x000000001c524984 */ /* 0x000fe20000000800 */
[----:B------:R-:W-:-:S03]  /*2580*/  IMAD.MOV.U32 R84, RZ, RZ, RZ ;  /* 0x000000ffff547224 */ /* 0x000fc600078e00ff */
[----:B------:R-:W-:Y:S01]  /*2590*/  @P4 LDS R83, [R27] ;  /* 0x000000001b534984 */ /* 0x000fe20000000800 */
[C---:B------:R-:W-:Y:S01]  /*25a0*/  FFMA R91, R65.reuse, R78, R87 ;  /* 0x0000004e415b7223 */ /* 0x040fe20000000057 */
[----:B------:R-:W-:Y:S02]  /*25b0*/  IMAD.MOV.U32 R78, RZ, RZ, RZ ;  /* 0x000000ffff4e7224 */ /* 0x000fe400078e00ff */
[----:B------:R-:W0:Y:S01]  /*25c0*/  @P4 LDS R76, [R30] ;  /* 0x000000001e4c4984 */ /* 0x000e220000000800 */
[----:B------:R-:W-:Y:S01]  /*25d0*/  FFMA R80, R65, R80, R64 ;  /* 0x0000005041507223 */ /* 0x000fe20000000040 */
[----:B------:R-:W-:Y:S02]  /*25e0*/  HFMA2 R65, -RZ, RZ, 0, 0 ;  /* 0x00000000ff417431 */ /* 0x000fe400000001ff */
[----:B------:R-:W1:Y:S04]  /*25f0*/  LDS R87, [R58+0x18c] ;  /* 0x00018c003a577984 */ /* 0x000e680000000800 */
[----:B------:R-:W2:Y:S04]  /*2600*/  @P4 LDS R78, [R29] ;  /* 0x000000001d4e4984 */ /* 0x000ea80000000800 */
[----:B------:R-:W3:Y:S04]  /*2610*/  @P4 LDS R63, [R25] ;  /* 0x00000000193f4984 */ /* 0x000ee80000000800 */
[----:B------:R-:W-:Y:S04]  /*2620*/  @P4 LDS R65, [R26] ;  /* 0x000000001a414984 */ /* 0x000fe80000000800 */
[----:B------:R-:W4:Y:S04]  /*2630*/  LDS R64, [R58+0x198] ;  /* 0x000198003a407984 */ /* 0x000f280000000800 */
[----:B------:R-:W5:Y:S01]  /*2640*/  @P4 LDS R84, [R27] ;  /* 0x000000001b544984 */ /* 0x000f620000000800 */
[----:B0-----:R-:W-:Y:S01]  /*2650*/  FFMA R93, R7, R76, R62 ;  /* 0x0000004c075d7223 */ /* 0x001fe2000000003e */
[----:B------:R-:W-:-:S02]  /*2660*/  HFMA2 R76, -RZ, RZ, 0, 0 ;  /* 0x00000000ff4c7431 */ /* 0x000fc400000001ff */
[----:B------:R-:W-:Y:S02]  /*2670*/  IMAD.MOV.U32 R62, RZ, RZ, RZ ;  /* 0x000000ffff3e7224 */ /* 0x000fe400078e00ff */
[C---:B-1----:R-:W-:Y:S02]  /*2680*/  FFMA R7, R87.reuse, R85, R80 ;  /* 0x0000005557077223 */ /* 0x042fe40000000050 */
[----:B------:R-:W-:Y:S01]  /*2690*/  LDS R80, [R58+0x1a4] ;  /* 0x0001a4003a507984 */ /* 0x000fe20000000800 */
[----:B--2---:R-:W-:Y:S01]  /*26a0*/  FFMA R78, R87, R78, R91 ;  /* 0x0000004e574e7223 */ /* 0x004fe2000000005b */
[----:B------:R-:W-:Y:S01]  /*26b0*/  FFMA R87, R89, R82, R86 ;  /* 0x0000005259577223 */ /* 0x000fe20000000056 */
[----:B------:R-:W-:Y:S01]  /*26c0*/  IMAD.MOV.U32 R82, RZ, RZ, RZ ;  /* 0x000000ffff527224 */ /* 0x000fe200078e00ff */
[----:B------:R-:W-:Y:S02]  /*26d0*/  @P4 LDS R62, [R19] ;  /* 0x00000000133e4984 */ /* 0x000fe40000000800 */
[----:B---3--:R-:W-:Y:S01]  /*26e0*/  FFMA R88, R6, R63, R87 ;  /* 0x0000003f06587223 */ /* 0x008fe20000000057 */
[----:B------:R-:W-:Y:S01]  /*26f0*/  MOV R87, RZ ;  /* 0x000000ff00577202 */ /* 0x000fe20000000f00 */
[----:B------:R-:W-:Y:S04]  /*2700*/  LDS R63, [R58+0x1b0] ;  /* 0x0001b0003a3f7984 */ /* 0x000fe80000000800 */
[----:B------:R-:W-:Y:S01]  /*2710*/  @P4 LDS R82, [R22] ;  /* 0x0000000016524984 */ /* 0x000fe20000000800 */
[C---:B----4-:R-:W-:Y:S01]  /*2720*/  FFMA R83, R64.reuse, R83, R7 ;  /* 0x0000005340537223 */ /* 0x050fe20000000007 */
[----:B------:R-:W-:Y:S01]  /*2730*/  FFMA R86, R64, R65, R78 ;  /* 0x0000004140567223 */ /* 0x000fe2000000004e */
[----:B------:R-:W-:Y:S01]  /*2740*/  CS2R R64, SRZ ;  /* 0x0000000000407805 */ /* 0x000fe2000001ff00 */
[----:B------:R-:W-:-:S02]  /*2750*/  IMAD.MOV.U32 R78, RZ, RZ, RZ ;  /* 0x000000ffff4e7224 */ /* 0x000fc400078e00ff */
[----:B-----5:R-:W-:Y:S01]  /*2760*/  FFMA R85, R89, R84, R93 ;  /* 0x0000005459557223 */ /* 0x020fe2000000005d */
[----:B------:R-:W-:Y:S01]  /*2770*/  IMAD.MOV.U32 R84, RZ, RZ, RZ ;  /* 0x000000ffff547224 */ /* 0x000fe200078e00ff */
[----:B------:R-:W0:Y:S04]  /*2780*/  @P4 LDS R87, [R23] ;  /* 0x0000000017574984 */ /* 0x000e280000000800 */
[----:B------:R-:W1:Y:S04]  /*2790*/  @P4 LDS R65, [R24] ;  /* 0x0000000018414984 */ /* 0x000e680000000800 */
[----:B------:R-:W2:Y:S04]  /*27a0*/  LDS R89, [R58+0x270] ;  /* 0x000270003a597984 */ /* 0x000ea80000000800 */
[----:B------:R-:W3:Y:S04]  /*27b0*/  @P4 LDS R78, [R24] ;  /* 0x00000000184e4984 */ /* 0x000ee80000000800 */
[----:B------:R-:W4:Y:S04]  /*27c0*/  @P4 LDS R84, [R21] ;  /* 0x0000000015544984 */ /* 0x000f280000000800 */
[----:B------:R-:W5:Y:S04]  /*27d0*/  @P4 LDS R64, [R20] ;  /* 0x0000000014404984 */ /* 0x000f680000000800 */
[----:B------:R-:W5:Y:S04]  /*27e0*/  LDS R7, [R58+0x27c] ;  /* 0x00027c003a077984 */ /* 0x000f680000000800 */
[----:B------:R-:W5:Y:S01]  /*27f0*/  @P4 LDS R76, [R21] ;  /* 0x00000000154c4984 */ /* 0x000f620000000800 */
[----:B0-----:R-:W-:Y:S01]  /*2800*/  FFMA R87, R80, R87, R86 ;  /* 0x0000005750577223 */ /* 0x001fe20000000056 */
[----:B-1----:R-:W-:Y:S01]  /*2810*/  FFMA R65, R6, R65, R85 ;  /* 0x0000004106417223 */ /* 0x002fe20000000055 */
[----:B------:R-:W-:-:S02]  /*2820*/  IMAD.MOV.U32 R85, RZ, RZ, RZ ;  /* 0x000000ffff557224 */ /* 0x000fc400078e00ff */
[----:B--2---:R-:W-:-:S04]  /*2830*/  FFMA R82, R89, R82, R88 ;  /* 0x0000005259527223 */ /* 0x004fc80000000058 */
[----:B------:R-:W-:Y:S01]  /*2840*/  @P4 LDS R85, [R18] ;  /* 0x0000000012554984 */ /* 0x000fe20000000800 */
[----:B---3--:R-:W-:Y:S01]  /*2850*/  FFMA R6, R80, R78, R83 ;  /* 0x0000004e50067223 */ /* 0x008fe20000000053 */
[----:B------:R-:W-:Y:S01]  /*2860*/  MOV R80, RZ ;  /* 0x000000ff00507202 */ /* 0x000fe20000000f00 */
[----:B----4-:R-:W-:Y:S01]  /*2870*/  FFMA R78, R89, R84, R65 ;  /* 0x00000054594e7223 */ /* 0x010fe20000000041 */
[----:B------:R-:W-:Y:S01]  /*2880*/  IMAD.MOV.U32 R84, RZ, RZ, RZ ;  /* 0x000000ffff547224 */ /* 0x000fe200078e00ff */
[----:B------:R-:W-:Y:S01]  /*2890*/  LDS R89, [R58+0x288] ;  /* 0x000288003a597984 */ /* 0x000fe20000000800 */
[----:B-----5:R-:W-:Y:S01]  /*28a0*/  FFMA R91, R63, R64, R87 ;  /* 0x000000403f5b7223 */ /* 0x020fe20000000057 */
[----:B------:R-:W-:Y:S02]  /*28b0*/  CS2R R64, SRZ ;  /* 0x0000000000407805 */ /* 0x000fe4000001ff00 */
[----:B------:R-:W-:Y:S01]  /*28c0*/  @P4 LDS R80, [R17] ;  /* 0x0000000011504984 */ /* 0x000fe20000000800 */
[----:B------:R-:W-:Y:S01]  /*28d0*/  FFMA R86, R7, R62, R82 ;  /* 0x0000003e07567223 */ /* 0x000fe20000000052 */
[----:B------:R-:W-:-:S02]  /*28e0*/  CS2R R82, SRZ ;  /* 0x0000000000527805 */ /* 0x000fc4000001ff00 */
[----:B------:R-:W0:Y:S01]  /*28f0*/  LDS R87, [R58+0x1bc] ;  /* 0x0001bc003a577984 */ /* 0x000e220000000800 */
[----:B------:R-:W-:Y:S01]  /*2900*/  FFMA R76, R63, R76, R6 ;  /* 0x0000004c3f4c7223 */ /* 0x000fe20000000006 */
[----:B------:R-:W-:Y:S02]  /*2910*/  IMAD.MOV.U32 R63, RZ, RZ, RZ ;  /* 0x000000ffff3f7224 */ /* 0x000fe400078e00ff */
[----:B------:R-:W1:Y:S04]  /*2920*/  @P4 LDS R64, [R18] ;  /* 0x0000000012404984 */ /* 0x000e680000000800 */
[----:B------:R-:W2:Y:S04]  /*2930*/  @P4 LDS R82, [R16] ;  /* 0x0000000010524984 */ /* 0x000ea80000000800 */
[----:B------:R-:W-:Y:S04]  /*2940*/  @P4 LDS R65, [R14] ;  /* 0x000000000e414984 */ /* 0x000fe80000000800 */
[----:B------:R-:W-:Y:S04]  /*2950*/  @P4 LDS R63, [R13] ;  /* 0x000000000d3f4984 */ /* 0x000fe80000000800 */
[----:B------:R-:W3:Y:S04]  /*2960*/  LDS R62, [R58+0x1c8] ;  /* 0x0001c8003a3e7984 */ /* 0x000ee80000000800 */
[----:B------:R-:W4:Y:S04]  /*2970*/  LDS R6, [R58+0x294] ;  /* 0x000294003a067984 */ /* 0x000f280000000800 */
[----:B------:R-:W5:Y:S04]  /*2980*/  @P4 LDS R84, [R15] ;  /* 0x000000000f544984 */ /* 0x000f680000000800 */
[----:B------:R-:W5:Y:S01]  /*2990*/  @P4 LDS R83, [R15] ;  /* 0x000000000f534984 */ /* 0x000f620000000800 */
[----:B0-----:R-:W-:Y:S01]  /*29a0*/  FFMA R80, R87, R80, R91 ;  /* 0x0000005057507223 */ /* 0x001fe2000000005b */
[----:B-1----:R-:W-:Y:S01]  /*29b0*/  FFMA R93, R7, R64, R78 ;  /* 0x00000040075d7223 */ /* 0x002fe2000000004e */
[----:B------:R-:W-:Y:S01]  /*29c0*/  FFMA R7, R87, R85, R76 ;  /* 0x0000005557077223 */ /* 0x000fe2000000004c */
[----:B------:R-:W-:-:S02]  /*29d0*/  HFMA2 R78, -RZ, RZ, 0, 0 ;  /* 0x00000000ff4e7431 */ /* 0x000fc400000001ff */
[----:B------:R-:W-:Y:S02]  /*29e0*/  IMAD.MOV.U32 R76, RZ, RZ, RZ ;  /* 0x000000ffff4c7224 */ /* 0x000fe400078e00ff */
[----:B--2---:R-:W-:Y:S01]  /*29f0*/  FFMA R87, R89, R82, R86 ;  /* 0x0000005259577223 */ /* 0x004fe20000000056 */
[----:B------:R-:W-:-:S03]  /*2a00*/  IMAD.MOV.U32 R82, RZ, RZ, RZ ;  /* 0x000000ffff527224 */ /* 0x000fc600078e00ff */
[----:B------:R-:W-:Y:S04]  /*2a10*/  @!P1 LDS R76, [R55] ;  /* 0x00000000374c9984 */ /* 0x000fe80000000800 */
[----:B------:R-:W-:Y:S01]  /*2a20*/  @!P1 LDS R82, [R56] ;  /* 0x0000000038529984 */ /* 0x000fe20000000800 */
[----:B---3--:R-:W-:Y:S01]  /*2a30*/  FFMA R86, R62, R65, R80 ;  /* 0x000000413e567223 */ /* 0x008fe20000000050 */
[----:B------:R-:W-:Y:S02]  /*2a40*/  CS2R R64, SRZ ;  /* 0x0000000000407805 */ /* 0x000fe4000001ff00 */
[----:B------:R-:W-:Y:S01]  /*2a50*/  LDS R80, [R58+0x1d4] ;  /* 0x0001d4003a507984 */ /* 0x000fe20000000800 */
[----:B----4-:R-:W-:Y:S01]  /*2a60*/  FFMA R88, R6, R63, R87 ;  /* 0x0000003f06587223 */ /* 0x010fe20000000057 */
[----:B------:R-:W-:-:S02]  /*2a70*/  IMAD.MOV.U32 R87, RZ, RZ, RZ ;  /* 0x000000ffff577224 */ /* 0x000fc400078e00ff */
[----:B------:R-:W-:Y:S01]  /*2a80*/  @P4 LDS R78, [R12] ;  /* 0x000000000c4e4984 */ /* 0x000fe20000000800 */
[----:B-----5:R-:W-:Y:S01]  /*2a90*/  FFMA R85, R89, R84, R93 ;  /* 0x0000005459557223 */ /* 0x020fe2000000005d */
[----:B------:R-:W-:Y:S02]  /*2aa0*/  MOV R84, RZ ;  /* 0x000000ff00547202 */ /* 0x000fe40000000f00 */
[----:B------:R-:W0:Y:S01]  /*2ab0*/  @P4 LDS R65, [R12] ;  /* 0x000000000c414984 */ /* 0x000e220000000800 */
[----:B------:R-:W-:Y:S01]  /*2ac0*/  FFMA R83, R62, R83, R7 ;  /* 0x000000533e537223 */ /* 0x000fe20000000007 */
[----:B------:R-:W-:Y:S02]  /*2ad0*/  IMAD.MOV.U32 R62, RZ, RZ, RZ ;  /* 0x000000ffff3e7224 */ /* 0x000fe400078e00ff */
[----:B------:R-:W1:Y:S04]  /*2ae0*/  @P4 LDS R87, [R11] ;  /* 0x000000000b574984 */ /* 0x000e680000000800 */
[----:B------:R-:W2:Y:S04]  /*2af0*/  LDS R89, [R58+0x120] ;  /* 0x000120003a597984 */ /* 0x000ea80000000800 */
[----:B------:R-:W3:Y:S04]  /*2b00*/  @!P1 LDS R84, [R55] ;  /* 0x0000000037549984 */ /* 0x000ee80000000800 */
[----:B------:R-:W-:Y:S04]  /*2b10*/  @!P1 LDS R64, [R39] ;  /* 0x0000000027409984 */ /* 0x000fe80000000800 */
[----:B------:R-:W4:Y:S04]  /*2b20*/  LDS R63, [R58+0x60] ;  /* 0x000060003a3f7984 */ /* 0x000f280000000800 */
[----:B------:R-:W-:Y:S04]  /*2b30*/  @!P1 LDS R62, [R54] ;  /* 0x00000000363e9984 */ /* 0x000fe80000000800 */
[----:B------:R-:W5:Y:S01]  /*2b40*/  LDS R7, [R58+0x12c] ;  /* 0x00012c003a077984 */ /* 0x000f620000000800 */
[----:B0-----:R-:W-:Y:S01]  /*2b50*/  FFMA R65, R6, R65, R85 ;  /* 0x0000004106417223 */ /* 0x001fe20000000055 */
[----:B------:R-:W-:-:S02]  /*2b60*/  HFMA2 R85, -RZ, RZ, 0, 0 ;  /* 0x00000000ff557431 */ /* 0x000fc400000001ff */
[C---:B------:R-:W-:Y:S01]  /*2b70*/  FFMA R6, R80.reuse, R78, R83 ;  /* 0x0000004e50067223 */ /* 0x040fe20000000053 */
[----:B-1----:R-:W-:Y:S01]  /*2b80*/  FFMA R87, R80, R87, R86 ;  /* 0x0000005750577223 */ /* 0x002fe20000000056 */
[----:B------:R-:W-:Y:S02]  /*2b90*/  IMAD.MOV.U32 R80, RZ, RZ, RZ ;  /* 0x000000ffff507224 */ /* 0x000fe400078e00ff */
[C---:B--2---:R-:W-:Y:S01]  /*2ba0*/  FFMA R82, R89.reuse, R82, R88 ;  /* 0x0000005259527223 */ /* 0x044fe20000000058 */
[----:B------:R-:W-:Y:S01]  /*2bb0*/  @!P1 LDS R85, [R53] ;  /* 0x0000000035559984 */ /* 0x000fe20000000800 */
[----:B---3--:R-:W-:Y:S01]  /*2bc0*/  FFMA R78, R89, R84, R65 ;  /* 0x00000054594e7223 */ /* 0x008fe20000000041 */
[----:B------:R-:W-:Y:S02]  /*2bd0*/  IMAD.MOV.U32 R84, RZ, RZ, RZ ;  /* 0x000000ffff547224 */ /* 0x000fe400078e00ff */
[----:B------:R-:W-:Y:S04]  /*2be0*/  @!P1 LDS R80, [R38] ;  /* 0x0000000026509984 */ /* 0x000fe80000000800 */
[----:B------:R-:W-:Y:S01]  /*2bf0*/  LDS R89, [R58+0x138] ;  /* 0x000138003a597984 */ /* 0x000fe20000000800 */
[C---:B----4-:R-:W-:Y:S01]  /*2c00*/  FFMA R91, R63.reuse, R64, R87 ;  /* 0x000000403f5b7223 */ /* 0x050fe20000000057 */
[----:B------:R-:W-:Y:S01]  /*2c10*/  CS2R R64, SRZ ;  /* 0x0000000000407805 */ /* 0x000fe2000001ff00 */
[----:B------:R-:W-:Y:S01]  /*2c20*/  FFMA R76, R63, R76, R6 ;  /* 0x0000004c3f4c7223 */ /* 0x000fe20000000006 */
[----:B------:R-:W-:Y:S01]  /*2c30*/  MOV R63, RZ ;  /* 0x000000ff003f7202 */ /* 0x000fe20000000f00 */
[----:B------:R-:W0:Y:S01]  /*2c40*/  LDS R87, [R58+0x6c] ;  /* 0x00006c003a577984 */ /* 0x000e220000000800 */
[----:B-----5:R-:W-:Y:S01]  /*2c50*/  FFMA R86, R7, R62, R82 ;  /* 0x0000003e07567223 */ /* 0x020fe20000000052 */
[----:B------:R-:W-:-:S02]  /*2c60*/  CS2R R82, SRZ ;  /* 0x0000000000527805 */ /* 0x000fc4000001ff00 */
[----:B------:R-:W1:Y:S04]  /*2c70*/  @!P1 LDS R64, [R53] ;  /* 0x0000000035409984 */ /* 0x000e680000000800 */
[----:B------:R-:W-:Y:S04]  /*2c80*/  @!P1 LDS R63, [R50] ;  /* 0x00000000323f9984 */ /* 0x000fe80000000800 */
[----:B------:R-:W2:Y:S04]  /*2c90*/  @!P1 LDS R82, [R52] ;  /* 0x0000000034529984 */ /* 0x000ea80000000800 */
[----:B------:R-:W3:Y:S04]  /*2ca0*/  LDS R6, [R58+0x144] ;  /* 0x000144003a067984 */ /* 0x000ee80000000800 */
[----:B------:R-:W-:Y:S04]  /*2cb0*/  @!P1 LDS R65, [R37] ;  /* 0x0000000025419984 */ /* 0x000fe80000000800 */
[----:B------:R-:W4:Y:S04]  /*2cc0*/  LDS R62, [R58+0x78] ;  /* 0x000078003a3e7984 */ /* 0x000f280000000800 */
[----:B------:R-:W5:Y:S04]  /*2cd0*/  @!P1 LDS R84, [R51] ;  /* 0x0000000033549984 */ /* 0x000f680000000800 */
[----:B------:R-:W5:Y:S01]  /*2ce0*/  @!P1 LDS R83, [R51] ;  /* 0x0000000033539984 */ /* 0x000f620000000800 */
[----:B0-----:R-:W-:Y:S01]  /*2cf0*/  FFMA R80, R87, R80, R91 ;  /* 0x0000005057507223 */ /* 0x001fe2000000005b */
[----:B-1----:R-:W-:Y:S01]  /*2d00*/  FFMA R93, R7, R64, R78 ;  /* 0x00000040075d7223 */ /* 0x002fe2000000004e */
[----:B------:R-:W-:Y:S01]  /*2d10*/  FFMA R7, R87, R85, R76 ;  /* 0x0000005557077223 */ /* 0x000fe2000000004c */
[----:B------:R-:W-:Y:S01]  /*2d20*/  IMAD.MOV.U32 R76, RZ, RZ, RZ ;  /* 0x000000ffff4c7224 */ /* 0x000fe200078e00ff */
[----:B------:R-:W-:Y:S04]  /*2d30*/  LDS R78, [R58+0x84] ;  /* 0x000084003a4e7984 */ /* 0x000fe80000000800 */
[----:B------:R-:W-:Y:S01]  /*2d40*/  LDS R64, [R58+0x90] ;  /* 0x000090003a407984 */ /* 0x000fe20000000800 */
[----:B--2---:R-:W-:Y:S01]  /*2d50*/  FFMA R87, R89, R82, R86 ;  /* 0x0000005259577223 */ /* 0x004fe20000000056 */
[----:B------:R-:W-:-:S02]  /*2d60*/  IMAD.MOV.U32 R82, RZ, RZ, RZ ;  /* 0x000000ffff527224 */ /* 0x000fc400078e00ff */
[----:B------:R-:W0:Y:S01]  /*2d70*/  @!P1 LDS R76, [R49] ;  /* 0x00000000314c9984 */ /* 0x000e220000000800 */
[----:B---3--:R-:W-:Y:S01]  /*2d80*/  FFMA R88, R6, R63, R87 ;  /* 0x0000003f06587223 */ /* 0x008fe20000000057 */
[----:B------:R-:W-:Y:S02]  /*2d90*/  HFMA2 R87, -RZ, RZ, 0, 0 ;  /* 0x00000000ff577431 */ /* 0x000fe400000001ff */
[----:B------:R-:W-:Y:S01]  /*2da0*/  IMAD.MOV.U32 R63, RZ, RZ, RZ ;  /* 0x000000ffff3f7224 */ /* 0x000fe200078e00ff */
[----:B------:R-:W-:Y:S01]  /*2db0*/  @!P1 LDS R82, [R48] ;  /* 0x0000000030529984 */ /* 0x000fe20000000800 */
[----:B----4-:R-:W-:Y:S01]  /*2dc0*/  FFMA R86, R62, R65, R80 ;  /* 0x000000413e567223 */ /* 0x010fe20000000050 */
[----:B------:R-:W-:Y:S01]  /*2dd0*/  IMAD.MOV.U32 R80, RZ, RZ, RZ ;  /* 0x000000ffff507224 */ /* 0x000fe200078e00ff */
[----:B------:R-:W-:Y:S01]  /*2de0*/  MOV R65, RZ ;  /* 0x000000ff00417202 */ /* 0x000fe20000000f00 */
[----:B------:R-:W1:Y:S01]  /*2df0*/  @!P1 LDS R87, [R36] ;  /* 0x0000000024579984 */ /* 0x000e620000000800 */
[----:B-----5:R-:W-:Y:S01]  /*2e00*/  FFMA R85, R89, R84, R93 ;  /* 0x0000005459557223 */ /* 0x020fe2000000005d */
[----:B------:R-:W-:-:S02]  /*2e10*/  IMAD.MOV.U32 R84, RZ, RZ, RZ ;  /* 0x000000ffff547224 */ /* 0x000fc400078e00ff */
[----:B------:R-:W2:Y:S01]  /*2e20*/  @!P1 LDS R80, [R49] ;  /* 0x0000000031509984 */ /* 0x000ea20000000800 */
[----:B------:R-:W-:Y:S01]  /*2e30*/  FFMA R83, R62, R83, R7 ;  /* 0x000000533e537223 */ /* 0x000fe20000000007 */
[----:B------:R-:W-:Y:S02]  /*2e40*/  IMAD.MOV.U32 R7, RZ, RZ, RZ ;  /* 0x000000ffff077224 */ /* 0x000fe400078e00ff */
[----:B------:R-:W-:Y:S04]  /*2e50*/  @!P1 LDS R84, [R47] ;  /* 0x000000002f549984 */ /* 0x000fe80000000800 */
[----:B------:R-:W3:Y:S04]  /*2e60*/  @!P1 LDS R65, [R47] ;  /* 0x000000002f419984 */ /* 0x000ee80000000800 */
[----:B------:R-:W4:Y:S04]  /*2e70*/  LDS R89, [R58+0x150] ;  /* 0x000150003a597984 */ /* 0x000f280000000800 */
[----:B------:R0:W4:Y:S04]  /*2e80*/  @!P1 LDS R63, [R45] ;  /* 0x000000002d3f9984 */ /* 0x0001280000000800 */
[----:B------:R1:W4:Y:S04]  /*2e90*/  @!P1 LDS R7, [R44] ;  /* 0x000000002c079984 */ /* 0x0003280000000800 */
[----:B------:R1:W4:Y:S01]  /*2ea0*/  LDS R62, [R58+0x15c] ;  /* 0x00015c003a3e7984 */ /* 0x0003220000000800 */
[C---:B0-----:R-:W-:Y:S01]  /*2eb0*/  FFMA R91, R78.reuse, R76, R83 ;  /* 0x0000004c4e5b7223 */ /* 0x041fe20000000053 */
[----:B-1----:R-:W-:Y:S01]  /*2ec0*/  FFMA R83, R78, R87, R86 ;  /* 0x000000574e537223 */ /* 0x002fe20000000056 */
[----:B------:R-:W-:-:S02]  /*2ed0*/  HFMA2 R78, -RZ, RZ, 0, 0 ;  /* 0x00000000ff4e7431 */ /* 0x000fc400000001ff */
[----:B--2---:R-:W-:Y:S01]  /*2ee0*/  FFMA R93, R6, R80, R85 ;  /* 0x00000050065d7223 */ /* 0x004fe20000000055 */
[----:B---3--:R-:W-:Y:S01]  /*2ef0*/  FFMA R6, R64, R65, R91 ;  /* 0x0000004140067223 */ /* 0x008fe2000000005b */
[C---:B----4-:R-:W-:Y:S02]  /*2f00*/  FFMA R85, R89.reuse, R82, R88 ;  /* 0x0000005259557223 */ /* 0x050fe40000000058 */
[----:B------:R-:W-:Y:S01]  /*2f10*/  FFMA R84, R89, R84, R93 ;  /* 0x0000005459547223 */ /* 0x000fe2000000005d */
        /* <DEDUP_REMOVED lines=9> */
[----:B------:R-:W-:-:S04]  /*2fb0*/  IMAD R65, R70, 0x90, R65 ;  /* 0x0000009046417824 */ /* 0x000fc800078e0241 */
[----:B------:R-:W-:Y:S01]  /*2fc0*/  VIADD R76, R65, 0x8 ;  /* 0x00000008414c7836 */ /* 0x000fe20000000000 */
[----:B0-----:R-:W-:-:S05]  /*2fd0*/  ULEA UR5, UR6, UR5, 0x18 ;  /* 0x0000000506057291 */ /* 0x001fca000f8ec0ff */
[----:B------:R-:W-:-:S04]  /*2fe0*/  @!P5 IADD3 R76, PT, PT, R65, RZ, RZ ;  /* 0x000000ff414cd210 */ /* 0x000fc80007ffe0ff */
[----:B------:R-:W-:-:S05]  /*2ff0*/  LEA R76, R76, UR5, 0x2 ;  /* 0x000000054c4c7c11 */ /* 0x000fca000f8e10ff */
[----:B------:R0:W1:Y:S02]  /*3000*/  LDS R78, [R76] ;  /* 0x000000004c4e7984 */ /* 0x0000640000000800 */
.L_x_15:
[----:B------:R-:W-:Y:S05]  /*3010*/  BSYNC.RECONVERGENT B0 ;  /* 0x0000000000007941 */ /* 0x000fea0003800200 */
.L_x_14:
[----:B-1----:R-:W-:Y:S01]  /*3020*/  FFMA R78, R64, R78, R83 ;  /* 0x0000004e404e7223 */ /* 0x002fe20000000053 */
[----:B------:R-:W-:Y:S01]  /*3030*/  CS2R R82, SRZ ;  /* 0x0000000000527805 */ /* 0x000fe2000001ff00 */
[----:B------:R-:W-:Y:S01]  /*3040*/  IMAD.MOV.U32 R87, RZ, RZ, RZ ;  /* 0x000000ffff577224 */ /* 0x000fe200078e00ff */
[----:B------:R-:W-:Y:S01]  /*3050*/  MOV R93, RZ ;  /* 0x000000ff005d7202 */ /* 0x000fe20000000f00 */
[----:B------:R-:W-:Y:S02]  /*3060*/  IMAD.MOV.U32 R89, RZ, RZ, RZ ;  /* 0x000000ffff597224 */ /* 0x000fe400078e00ff */
[C---:B------:R-:W-:Y:S01]  /*3070*/  FFMA R80, R62.reuse, R63, R85 ;  /* 0x0000003f3e507223 */ /* 0x040fe20000000055 */
[----:B------:R-:W-:Y:S01]  /*3080*/  FFMA R86, R62, R7, R84 ;  /* 0x000000073e567223 */ /* 0x000fe20000000054 */
[----:B------:R-:W-:Y:S01]  /*3090*/  @!P1 LDS R83, [R44] ;  /* 0x000000002c539984 */ /* 0x000fe20000000800 */
[----:B------:R-:W-:Y:S01]  /*30a0*/  IMAD.MOV.U32 R65, RZ, RZ, RZ ;  /* 0x000000ffff417224 */ /* 0x000fe200078e00ff */
[----:B------:R-:W-:Y:S01]  /*30b0*/  CS2R R62, SRZ ;  /* 0x00000000003e7805 */ /* 0x000fe2000001ff00 */
[----:B------:R-:W-:Y:S01]  /*30c0*/  BSSY.RECONVERGENT B0, `(.L_x_16) ;  /* 0x0000022000007945 */ /* 0x000fe20003800200 */
[----:B------:R-:W1:Y:S04]  /*30d0*/  LDS R85, [R58+0x9c] ;  /* 0x00009c003a557984 */ /* 0x000e680000000800 */
[----:B------:R-:W2:Y:S04]  /*30e0*/  @!P1 LDS R87, [R35] ;  /* 0x0000000023579984 */ /* 0x000ea80000000800 */
[----:B------:R-:W-:Y:S04]  /*30f0*/  @!P1 LDS R89, [R43] ;  /* 0x000000002b599984 */ /* 0x000fe80000000800 */
[----:B------:R-:W-:Y:S04]  /*3100*/  @!P1 LDS R82, [R42] ;  /* 0x000000002a529984 */ /* 0x000fe80000000800 */
[----:B------:R-:W-:Y:S04]  /*3110*/  @!P1 LDS R93, [R42] ;  /* 0x000000002a5d9984 */ /* 0x000fe80000000800 */
[----:B------:R-:W3:Y:S04]  /*3120*/  LDS R91, [R58+0x168] ;  /* 0x000168003a5b7984 */ /* 0x000ee80000000800 */
[----:B0-----:R-:W0:Y:S04]  /*3130*/  LDS R76, [R58+0xa8] ;  /* 0x0000a8003a4c7984 */ /* 0x001e280000000800 */
[----:B------:R4:W4:Y:S04]  /*3140*/  @!P1 LDS R65, [R41] ;  /* 0x0000000029419984 */ /* 0x0009280000000800 */
[----:B------:R0:W4:Y:S04]  /*3150*/  @!P1 LDS R63, [R40] ;  /* 0x00000000283f9984 */ /* 0x0001280000000800 */
[----:B------:R0:W4:Y:S04]  /*3160*/  @!P1 LDS R62, [R40] ;  /* 0x00000000283e9984 */ /* 0x0001280000000800 */
[----:B------:R0:W4:Y:S01]  /*3170*/  LDS R64, [R58+0x174] ;  /* 0x000174003a407984 */ /* 0x0001220000000800 */
[----:B-1----:R-:W-:-:S03]  /*3180*/  FFMA R84, R85, R83, R6 ;  /* 0x0000005355547223 */ /* 0x002fc60000000006 */
[----:B------:R1:W1:Y:S01]  /*3190*/  LDS R7, [R58+0xb4] ;  /* 0x0000b4003a077984 */ /* 0x0002620000000800 */
[----:B--2---:R-:W-:Y:S01]  /*31a0*/  FFMA R83, R85, R87, R78 ;  /* 0x0000005755537223 */ /* 0x004fe2000000004e */
[----:B------:R-:W-:Y:S02]  /*31b0*/  IMAD.MOV.U32 R78, RZ, RZ, RZ ;  /* 0x000000ffff4e7224 */ /* 0x000fe400078e00ff */
[C---:B---3--:R-:W-:Y:S01]  /*31c0*/  FFMA R85, R91.reuse, R89, R80 ;  /* 0x000000595b557223 */ /* 0x048fe20000000050 */
[----:B------:R-:W-:Y:S01]  /*31d0*/  FFMA R6, R91, R82, R86 ;  /* 0x000000525b067223 */ /* 0x000fe20000000056 */
[----:B0-----:R-:W-:Y:S01]  /*31e0*/  FFMA R84, R76, R93, R84 ;  /* 0x0000005d4c547223 */ /* 0x001fe20000000054 */
[----:B------:R-:W-:Y:S06]  /*31f0*/  @P1 BRA `(.L_x_17) ;  /* 0x0000000000381947 */ /* 0x000fec0003800000 */
[----:B------:R-:W0:Y:S01]  /*3200*/  S2UR UR6, SR_CgaCtaId ;  /* 0x00000000000679c3 */ /* 0x000e220000008800 */
[----:B------:R-:W-:Y:S01]  /*3210*/  HFMA2 R87, -RZ, RZ, 0, 7.51018524169921875e-06 ;  /* 0x0000007eff577431 */ /* 0x000fe200000001ff */
[----:B------:R-:W-:Y:S01]  /*3220*/  LOP3.LUT R78, R69, 0xff, RZ, 0xc0, !PT ;  /* 0x000000ff454e7812 */ /* 0x000fe200078ec0ff */
[----:B------:R-:W-:-:S03]  /*3230*/  UMOV UR5, 0x400 ;  /* 0x0000040000057882 */ /* 0x000fc60000000000 */
        /* <DEDUP_REMOVED lines=8> */
[----:B------:R-:W-:-:S06]  /*32c0*/  LEA R78, R78, UR5, 0x2 ;  /* 0x000000054e4e7c11 */ /* 0x000fcc000f8e10ff */
[----:B------:R-:W0:Y:S02]  /*32d0*/  LDS R78, [R78] ;  /* 0x000000004e4e7984 */ /* 0x000e240000000800 */
.L_x_17:
[----:B------:R-:W-:Y:S05]  /*32e0*/  BSYNC.RECONVERGENT B0 ;  /* 0x0000000000007941 */ /* 0x000fea0003800200 */
.L_x_16:
[----:B------:R-:W-:Y:S01]  /*32f0*/  BSSY.RECONVERGENT B0, `(.L_x_18) ;  /* 0x0000015000007945 */ /* 0x000fe20003800200 */
[----:B----4-:R-:W-:Y:S01]  /*3300*/  FFMA R63, R64, R63, R6 ;  /* 0x0000003f403f7223 */ /* 0x010fe20000000006 */
[----:B0-----:R-:W-:Y:S01]  /*3310*/  FFMA R78, R76, R78, R83 ;  /* 0x0000004e4c4e7223 */ /* 0x001fe20000000053 */
[----:B------:R-:W-:Y:S01]  /*3320*/  FFMA R65, R64, R65, R85 ;  /* 0x0000004140417223 */ /* 0x000fe20000000055 */
[----:B-1----:R-:W-:Y:S01]  /*3330*/  FFMA R62, R7, R62, R84 ;  /* 0x0000003e073e7223 */ /* 0x002fe20000000054 */
[----:B------:R-:W-:Y:S01]  /*3340*/  IMAD.MOV.U32 R6, RZ, RZ, RZ ;  /* 0x000000ffff067224 */ /* 0x000fe200078e00ff */
[----:B------:R-:W-:Y:S06]  /*3350*/  @P1 BRA `(.L_x_19) ;  /* 0x0000000000381947 */ /* 0x000fec0003800000 */
[----:B------:R-:W0:Y:S01]  /*3360*/  S2UR UR6, SR_CgaCtaId ;  /* 0x00000000000679c3 */ /* 0x000e220000008800 */
[----:B------:R-:W-:Y:S01]  /*3370*/  LOP3.LUT R6, R69, 0xff, RZ, 0xc0, !PT ;  /* 0x000000ff45067812 */ /* 0x000fe200078ec0ff */
[----:B------:R-:W-:Y:S01]  /*3380*/  UMOV UR5, 0x400 ;  /* 0x0000040000057882 */ /* 0x000fe20000000000 */
[----:B------:R-:W-:Y:S02]  /*3390*/  MOV R83, 0x7f ;  /* 0x0000007f00537802 */ /* 0x000fe40000000f00 */
        /* <DEDUP_REMOVED lines=10> */
.L_x_19:
[----:B------:R-:W-:Y:S05]  /*3440*/  BSYNC.RECONVERGENT B0 ;  /* 0x0000000000007941 */ /* 0x000fea0003800200 */
.L_x_18:
[----:B0-----:R-:W-:Y:S01]  /*3450*/  FFMA R91, R7, R6, R78 ;  /* 0x00000006075b7223 */ /* 0x001fe2000000004e */
[----:B------:R-:W-:Y:S02]  /*3460*/  HFMA2 R78, -RZ, RZ, 0, 0 ;  /* 0x00000000ff4e7431 */ /* 0x000fe400000001ff */
[----:B------:R-:W-:Y:S01]  /*3470*/  IMAD.MOV.U32 R64, RZ, RZ, RZ ;  /* 0x000000ffff407224 */ /* 0x000fe200078e00ff */
[----:B------:R-:W-:Y:S02]  /*3480*/  CS2R R84, SRZ ;  /* 0x0000000000547805 */ /* 0x000fe4000001ff00 */
[----:B------:R-:W-:Y:S01]  /*3490*/  CS2R R82, SRZ ;  /* 0x0000000000527805 */ /* 0x000fe2000001ff00 */
[----:B------:R-:W-:Y:S01]  /*34a0*/  LDS R76, [R58+0xc0] ;  /* 0x0000c0003a4c7984 */ /* 0x000fe20000000800 */
[----:B------:R-:W-:Y:S01]  /*34b0*/  IMAD.MOV.U32 R80, RZ, RZ, RZ ;  /* 0x000000ffff507224 */ /* 0x000fe200078e00ff */
[----:B------:R-:W-:Y:S01]  /*34c0*/  MOV R7, RZ ;  /* 0x000000ff00077202 */ /* 0x000fe20000000f00 */
[----:B------:R-:W-:Y:S01]  /*34d0*/  UIADD3 UR4, UPT, UPT, UR4, 0x1, URZ ;  /* 0x0000000104047890 */ /* 0x000fe2000fffe0ff */
[----:B------:R-:W0:Y:S01]  /*34e0*/  @P4 LDS R64, [R33] ;  /* 0x0000000021404984 */ /* 0x000e220000000800 */
[----:B------:R-:W-:Y:S01]  /*34f0*/  VIADD R79, R79, 0x8 ;  /* 0x000000084f4f7836 */ /* 0x000fe20000000000 */
[----:B------:R-:W-:Y:S01]  /*3500*/  IADD3 R77, PT, PT, R77, 0x8, RZ ;  /* 0x000000084d4d7810 */ /* 0x000fe20007ffe0ff */
[----:B------:R-:W-:Y:S01]  /*3510*/  UISETP.NE.AND UP0, UPT, UR4, 0x8, UPT ;  /* 0x000000080400788c */ /* 0x000fe2000bf05270 */
[----:B------:R-:W1:Y:S01]  /*3520*/  @P4 LDS R78, [R32] ;  /* 0x00000000204e4984 */ /* 0x000e620000000800 */
[----:B------:R-:W-:-:S03]  /*3530*/  VIADD R81, R81, 0x8 ;  /* 0x0000000851517836 */ /* 0x000fc60000000000 */
[----:B------:R-:W-:Y:S04]  /*3540*/  @P4 LDS R85, [R32] ;  /* 0x0000000020554984 */ /* 0x000fe80000000800 */
[----:B------:R-:W2:Y:S04]  /*3550*/  LDS R87, [R58] ;  /* 0x000000003a577984 */ /* 0x000ea80000000800 */
[----:B------:R-:W-:Y:S04]  /*3560*/  @P4 LDS R84, [R29] ;  /* 0x000000001d544984 */ /* 0x000fe80000000800 */
[----:B------:R-:W3:Y:S04]  /*3570*/  LDS R89, [R58+0xcc] ;  /* 0x0000cc003a597984 */ /* 0x000ee80000000800 */
[----:B------:R-:W4:Y:S04]  /*3580*/  @P4 LDS R82, [R30] ;  /* 0x000000001e524984 */ /* 0x000f280000000800 */
[----:B------:R-:W-:Y:S04]  /*3590*/  @P4 LDS R83, [R29] ;  /* 0x000000001d534984 */ /* 0x000fe80000000800 */
[----:B------:R-:W5:Y:S04]  /*35a0*/  LDS R6, [R58+0xc] ;  /* 0x00000c003a067984 */ /* 0x000f680000000800 */
[----:B------:R-:W5:Y:S04]  /*35b0*/  @P4 LDS R80, [R8] ;  /* 0x0000000008504984 */ /* 0x000f680000000800 */
[----:B------:R-:W5:Y:S01]  /*35c0*/  @P4 LDS R7, [R0] ;  /* 0x0000000000074984 */ /* 0x000f620000000800 */
[C---:B0-----:R-:W-:Y:S01]  /*35d0*/  FFMA R64, R76.reuse, R64, R65 ;  /* 0x000000404c407223 */ /* 0x041fe20000000041 */
[----:B-1----:R-:W-:Y:S01]  /*35e0*/  FFMA R63, R76, R78, R63 ;  /* 0x0000004e4c3f7223 */ /* 0x002fe2000000003f */
[----:B------:R-:W-:-:S02]  /*35f0*/  HFMA2 R78, -RZ, RZ, 0, 0 ;  /* 0x00000000ff4e7431 */ /* 0x000fc400000001ff */
[----:B------:R-:W-:Y:S02]  /*3600*/  IMAD.MOV.U32 R76, RZ, RZ, RZ ;  /* 0x000000ffff4c7224 */ /* 0x000fe400078e00ff */
[----:B--2---:R-:W-:-:S04]  /*3610*/  FFMA R85, R87, R85, R62 ;  /* 0x0000005557557223 */ /* 0x004fc8000000003e */
[----:B------:R-:W-:Y:S04]  /*3620*/  @P4 LDS R76, [R26] ;  /* 0x000000001a4c4984 */ /* 0x000fe80000000800 */
[----:B------:R-:W-:Y:S01]  /*3630*/  @P4 LDS R78, [R72] ;  /* 0x00000000484e4984 */ /* 0x000fe20000000800 */
[C---:B---3--:R-:W-:Y:S01]  /*3640*/  FFMA R63, R89.reuse, R84, R63 ;  /* 0x00000054593f7223 */ /* 0x048fe2000000003f */
[----:B----4-:R-:W-:Y:S01]  /*3650*/  FFMA R62, R89, R82, R64 ;  /* 0x00000052593e7223 */ /* 0x010fe20000000040 */
[----:B------:R-:W-:Y:S01]  /*3660*/  CS2R R64, SRZ ;  /* 0x0000000000407805 */ /* 0x000fe2000001ff00 */
[----:B------:R-:W-:Y:S05]  /*3670*/  LDS R89, [R58+0xe4] ;  /* 0x0000e4003a597984 */ /* 0x000fea0000000800 */
[----:B------:R-:W-:Y:S01]  /*3680*/  @P4 LDS R64, [R26] ;  /* 0x000000001a404984 */ /* 0x000fe20000000800 */
[----:B-----5:R-:W-:Y:S01]  /*3690*/  FFMA R84, R6, R83, R85 ;  /* 0x0000005306547223 */ /* 0x020fe20000000055 */
[----:B------:R-:W-:-:S02]  /*36a0*/  CS2R R82, SRZ ;  /* 0x0000000000527805 */ /* 0x000fc4000001ff00 */
[----:B------:R-:W0:Y:S01]  /*36b0*/  LDS R85, [R58+0xd8] ;  /* 0x0000d8003a557984 */ /* 0x000e220000000800 */
[----:B------:R-:W-:-:S03]  /*36c0*/  FFMA R80, R87, R80, R91 ;  /* 0x0000005057507223 */ /* 0x000fc6000000005b */
[----:B------:R-:W1:Y:S01]  /*36d0*/  @P4 LDS R83, [R27] ;  /* 0x000000001b534984 */ /* 0x000e620000000800 */
[----:B------:R-:W-:Y:S01]  /*36e0*/  FFMA R91, R6, R7, R80 ;  /* 0x00000007065b7223 */ /* 0x000fe20000000050 */
[----:B------:R-:W-:Y:S01]  /*36f0*/  MOV R7, RZ ;  /* 0x000000ff00077202 */ /* 0x000fe20000000f00 */
[----:B------:R-:W-:Y:S01]  /*3700*/  IMAD.MOV.U32 R80, RZ, RZ, RZ ;  /* 0x000000ffff507224 */ /* 0x000fe200078e00ff */
[----:B------:R-:W2:Y:S04]  /*3710*/  LDS R87, [R58+0x18] ;  /* 0x000018003a577984 */ /* 0x000ea80000000800 */
[----:B------:R-:W3:Y:S04]  /*3720*/  @P4 LDS R82, [R23] ;  /* 0x0000000017524984 */ /* 0x000ee80000000800 */
[----:B------:R-:W-:Y:S04]  /*3730*/  @P4 LDS R65, [R23] ;  /* 0x0000000017414984 */ /* 0x000fe80000000800 */
[----:B------:R-:W4:Y:S04]  /*3740*/  LDS R6, [R58+0x24] ;  /* 0x000024003a067984 */ /* 0x000f280000000800 */
[----:B------:R-:W5:Y:S04]  /*3750*/  @P4 LDS R7, [R73] ;  /* 0x0000000049074984 */ /* 0x000f680000000800 */
[----:B------:R-:W5:Y:S01]  /*3760*/  @P4 LDS R80, [R24] ;  /* 0x0000000018504984 */ /* 0x000f620000000800 */
[----:B0-----:R-:W-:Y:S01]  /*3770*/  FFMA R63, R85, R76, R63 ;  /* 0x0000004c553f7223 */ /* 0x001fe2000000003f */
[----:B------:R-:W-:-:S02]  /*3780*/  IMAD.MOV.U32 R76, RZ, RZ, RZ ;  /* 0x000000ffff4c7224 */ /* 0x000fc400078e00ff */
[----:B-1----:R-:W-:Y:S02]  /*3790*/  FFMA R62, R85, R83, R62 ;  /* 0x00000053553e7223 */ /* 0x002fe4000000003e */
[----:B------:R-:W-:Y:S01]  /*37a0*/  LDS R85, [R58+0xf0] ;  /* 0x0000f0003a557984 */ /* 0x000fe20000000800 */
[C---:B--2---:R-:W-:Y:S01]  /*37b0*/  FFMA R83, R87.reuse, R64, R84 ;  /* 0x0000004057537223 */ /* 0x044fe20000000054 */
[----:B------:R-:W-:Y:S02]  /*37c0*/  FFMA R78, R87, R78, R91 ;  /* 0x0000004e574e7223 */ /* 0x000fe4000000005b */
[----:B------:R-:W-:Y:S01]  /*37d0*/  @P4 LDS R76, [R20] ;  /* 0x00000000144c4984 */ /* 0x000fe20000000800 */
[----:B---3--:R-:W-:-:S03]  /*37e0*/  FFMA R63, R89, R82, R63 ;  /* 0x00000052593f7223 */ /* 0x008fc6000000003f */
[----:B------:R-:W-:Y:S01]  /*37f0*/  LDS R87, [R58+0x30] ;  /* 0x000030003a577984 */ /* 0x000fe20000000800 */
[C---:B----4-:R-:W-:Y:S01]  /*3800*/  FFMA R84, R6.reuse, R65, R83 ;  /* 0x0000004106547223 */ /* 0x050fe20000000053 */
[----:B------:R-:W-:Y:S02]  /*3810*/  CS2R R82, SRZ ;  /* 0x0000000000527805 */ /* 0x000fe4000001ff00 */
[----:B------:R-:W-:Y:S01]  /*3820*/  CS2R R64, SRZ ;  /* 0x0000000000407805 */ /* 0x000fe2000001ff00 */
[----:B-----5:R-:W-:Y:S01]  /*3830*/  FFMA R91, R6, R7, R78 ;  /* 0x00000007065b7223 */ /* 0x020fe2000000004e */
[----:B------:R-:W-:Y:S01]  /*3840*/  HFMA2 R78, -RZ, RZ, 0, 0 ;  /* 0x00000000ff4e7431 */ /* 0x000fe200000001ff */
[----:B------:R-:W-:Y:S01]  /*3850*/  MOV R7, RZ ;  /* 0x000000ff00077202 */ /* 0x000fe20000000f00 */
[----:B------:R-:W0:Y:S01]  /*3860*/  @P4 LDS R83, [R21] ;  /* 0x0000000015534984 */ /* 0x000e220000000800 */
[----:B------:R-:W-:Y:S01]  /*3870*/  FFMA R62, R89, R80, R62 ;  /* 0x00000050593e7223 */ /* 0x000fe2000000003e */
[----:B------:R-:W-:-:S02]  /*3880*/  IMAD.MOV.U32 R80, RZ, RZ, RZ ;  /* 0x000000ffff507224 */ /* 0x000fc400078e00ff */
[----:B------:R-:W1:Y:S04]  /*3890*/  @P4 LDS R64, [R20] ;  /* 0x0000000014404984 */ /* 0x000e680000000800 */
[----:B------:R-:W-:Y:S04]  /*38a0*/  @P4 LDS R80, [R18] ;  /* 0x0000000012504984 */ /* 0x000fe80000000800 */
[----:B------:R-:W-:Y:S04]  /*38b0*/  @P4 LDS R82, [R17] ;  /* 0x0000000011524984 */ /* 0x000fe80000000800 */
[----:B------:R-:W2:Y:S04]  /*38c0*/  LDS R89, [R58+0xfc] ;  /* 0x0000fc003a597984 */ /* 0x000ea80000000800 */
[----:B------:R-:W-:Y:S04]  /*38d0*/  @P4 LDS R65, [R17] ;  /* 0x0000000011414984 */ /* 0x000fe80000000800 */
[----:B------:R-:W3:Y:S04]  /*38e0*/  LDS R6, [R58+0x3c] ;  /* 0x00003c003a067984 */ /* 0x000ee80000000800 */
[----:B------:R-:W4:Y:S04]  /*38f0*/  @P4 LDS R78, [R10] ;  /* 0x000000000a4e4984 */ /* 0x000f280000000800 */
[----:B------:R-:W5:Y:S01]  /*3900*/  @P4 LDS R7, [R74] ;  /* 0x000000004a074984 */ /* 0x000f620000000800 */
[C---:B0-----:R-:W-:Y:S01]  /*3910*/  FFMA R62, R85.reuse, R83, R62 ;  /* 0x00000053553e7223 */ /* 0x041fe2000000003e */
[----:B------:R-:W-:Y:S01]  /*3920*/  FFMA R85, R85, R76, R63 ;  /* 0x0000004c55557223 */ /* 0x000fe2000000003f */
[----:B-1----:R-:W-:-:S02]  /*3930*/  FFMA R83, R87, R64, R84 ;  /* 0x0000004057537223 */ /* 0x002fc40000000054 */
[----:B------:R-:W-:Y:S01]  /*3940*/  LDS R84, [R58+0x48] ;  /* 0x000048003a547984 */ /* 0x000fe20000000800 */
[C---:B--2---:R-:W-:Y:S01]  /*3950*/  FFMA R63, R89.reuse, R80, R62 ;  /* 0x00000050593f7223 */ /* 0x044fe2000000003e */
[----:B------:R-:W-:Y:S01]  /*3960*/  FFMA R76, R89, R82, R85 ;  /* 0x00000052594c7223 */ /* 0x000fe20000000055 */
[----:B------:R-:W-:Y:S02]  /*3970*/  IMAD.MOV.U32 R85, RZ, RZ, RZ ;  /* 0x000000ffff557224 */ /* 0x000fe400078e00ff */
[----:B------:R-:W-:Y:S01]  /*3980*/  HFMA2 R80, -RZ, RZ, 0, 0 ;  /* 0x00000000ff507431 */ /* 0x000fe200000001ff */
[----:B------:R-:W-:Y:S01]  /*3990*/  MOV R62, RZ ;  /* 0x000000ff003e7202 */ /* 0x000fe20000000f00 */
[----:B---3--:R-:W-:Y:S01]  /*39a0*/  FFMA R89, R6, R65, R83 ;  /* 0x0000004106597223 */ /* 0x008fe20000000053 */
[----:B------:R-:W-:Y:S02]  /*39b0*/  CS2R R82, SRZ ;  /* 0x0000000000527805 */ /* 0x000fe4000001ff00 */
[----:B------:R-:W-:Y:S01]  /*39c0*/  CS2R R64, SRZ ;  /* 0x0000000000407805 */ /* 0x000fe2000001ff00 */
[----:B------:R-:W-:Y:S01]  /*39d0*/  @P4 LDS R85, [R9] ;  /* 0x0000000009554984 */ /* 0x000fe20000000800 */
[----:B----4-:R-:W-:-:S03]  /*39e0*/  FFMA R78, R87, R78, R91 ;  /* 0x0000004e574e7223 */ /* 0x010fc6000000005b */
[----:B------:R-:W-:Y:S01]  /*39f0*/  @P4 LDS R82, [R15] ;  /* 0x000000000f524984 */ /* 0x000fe20000000800 */
[----:B-----5:R-:W-:Y:S01]  /*3a00*/  FFMA R86, R6, R7, R78 ;  /* 0x0000000706567223 */ /* 0x020fe2000000004e */
[----:B------:R-:W-:Y:S02]  /*3a10*/  IMAD.MOV.U32 R6, RZ, RZ, RZ ;  /* 0x000000ffff067224 */ /* 0x000fe400078e00ff */
[----:B------:R-:W0:Y:S04]  /*3a20*/  LDS R78, [R58+0x108] ;  /* 0x000108003a4e7984 */ /* 0x000e280000000800 */
[----:B------:R-:W1:Y:S04]  /*3a30*/  @P4 LDS R83, [R14] ;  /* 0x000000000e534984 */ /* 0x000e680000000800 */
[----:B------:R-:W2:Y:S04]  /*3a40*/  @P4 LDS R65, [R14] ;  /* 0x000000000e414984 */ /* 0x000ea80000000800 */
[----:B------:R-:W-:Y:S04]  /*3a50*/  @P4 LDS R80, [R12] ;  /* 0x000000000c504984 */ /* 0x000fe80000000800 */
[----:B------:R-:W-:Y:S04]  /*3a60*/  @P4 LDS R6, [R11] ;  /* 0x000000000b064984 */ /* 0x000fe80000000800 */
[----:B------:R-:W-:Y:S04]  /*3a70*/  @P4 LDS R64, [R11] ;  /* 0x000000000b404984 */ /* 0x000fe80000000800 */
[----:B------:R-:W3:Y:S04]  /*3a80*/  LDS R87, [R58+0x114] ;  /* 0x000114003a577984 */ /* 0x000ee80000000800 */
[----:B------:R-:W4:Y:S04]  /*3a90*/  LDS R7, [R58+0x54] ;  /* 0x000054003a077984 */ /* 0x000f280000000800 */
[----:B------:R-:W5:Y:S01]  /*3aa0*/  @P4 LDS R62, [R75] ;  /* 0x000000004b3e4984 */ /* 0x000f620000000800 */
[C---:B0-----:R-:W-:Y:S01]  /*3ab0*/  FFMA R82, R78.reuse, R82, R63 ;  /* 0x000000524e527223 */ /* 0x041fe2000000003f */
[----:B-1----:R-:W-:Y:S01]  /*3ac0*/  FFMA R63, R78, R83, R76 ;  /* 0x000000534e3f7223 */ /* 0x002fe2000000004c */
[----:B------:R-:W-:-:S02]  /*3ad0*/  IADD3 R76, P1, PT, R2, 0x20, RZ ;  /* 0x00000020024c7810 */ /* 0x000fc40007f3e0ff */
[----:B------:R-:W-:Y:S01]  /*3ae0*/  IADD3 R78, P4, PT, R4, 0x60, RZ ;  /* 0x00000060044e7810 */ /* 0x000fe20007f9e0ff */
[C---:B--2---:R-:W-:Y:S01]  /*3af0*/  FFMA R88, R84.reuse, R65, R89 ;  /* 0x0000004154587223 */ /* 0x044fe20000000059 */
[----:B------:R-:W-:Y:S01]  /*3b00*/  FFMA R89, R84, R85, R86 ;  /* 0x0000005554597223 */ /* 0x000fe20000000056 */
[----:B------:R-:W-:Y:S01]  /*3b10*/  IMAD.X R83, RZ, RZ, R3, P1 ;  /* 0x000000ffff537224 */ /* 0x000fe200008e0603 */
[----:B------:R-:W-:Y:S01]  /*3b20*/  IADD3.X R85, PT, PT, RZ, R5, RZ, P4, !PT ;  /* 0x00000005ff557210 */ /* 0x000fe200027fe4ff */
[C---:B---3--:R-:W-:Y:S01]  /*3b30*/  FFMA R65, R87.reuse, R80, R82 ;  /* 0x0000005057417223 */ /* 0x048fe20000000052 */
[----:B------:R-:W-:Y:S01]  /*3b40*/  FFMA R63, R87, R6, R63 ;  /* 0x00000006573f7223 */ /* 0x000fe2000000003f */
[C---:B----4-:R-:W-:Y:S01]  /*3b50*/  FFMA R64, R7.reuse, R64, R88 ;  /* 0x0000004007407223 */ /* 0x050fe20000000058 */
[----:B-----5:R-:W-:Y:S01]  /*3b60*/  FFMA R62, R7, R62, R89 ;  /* 0x0000003e073e7223 */ /* 0x020fe20000000059 */
[----:B------:R-:W-:Y:S06]  /*3b70*/  BRA.U UP0, `(.L_x_20) ;  /* 0xffffffd900247547 */ /* 0x000fec000b83ffff */
[----:B------:R-:W-:Y:S01]  /*3b80*/  MOV R6, 0x1 ;  /* 0x0000000100067802 */ /* 0x000fe20000000f00 */
[----:B------:R-:W-:Y:S01]  /*3b90*/  UPLOP3.LUT UP0, UPT, UPT, UPT, UPT, 0x40, 0x4 ;  /* 0x000000000004789c */ /* 0x000fe20003f0e870 */
[----:B------:R-:W-:Y:S10]  /*3ba0*/  BRA.U UP1, `(.L_x_21) ;  /* 0xffffffd501287547 */ /* 0x000ff4000b83ffff */
[----:B------:R-:W0:Y:S01]  /*3bb0*/  S2R R2, SR_CTAID.X ;  /* 0x0000000000027919 */ /* 0x000e220000002500 */
[----:B------:R-:W-:Y:S02]  /*3bc0*/  LOP3.LUT R69, R69, 0xff, RZ, 0xc0, !PT ;  /* 0x000000ff45457812 */ /* 0x000fe400078ec0ff */
[----:B------:R-:W-:Y:S02]  /*3bd0*/  LOP3.LUT R68, R68, 0xff, RZ, 0xc0, !PT ;  /* 0x000000ff44447812 */ /* 0x000fe400078ec0ff */
[----:B------:R-:W-:Y:S02]  /*3be0*/  ISETP.GT.U32.AND P0, PT, R69, 0xb, PT ;  /* 0x0000000b4500780c */ /* 0x000fe40003f04070 */
[--C-:B0-----:R-:W-:Y:S02]  /*3bf0*/  SHF.R.U32.HI R0, RZ, 0x7, R2.reuse ;  /* 0x00000007ff007819 */ /* 0x101fe40000011602 */
[----:B------:R-:W-:Y:S02]  /*3c00*/  LOP3.LUT R3, R2, 0xf, RZ, 0xc0, !PT ;  /* 0x0000000f02037812 */ /* 0x000fe400078ec0ff */
[----:B------:R-:W-:-:S03]  /*3c10*/  SHF.R.U32.HI R2, RZ, 0x4, R2 ;  /* 0x00000004ff027819 */ /* 0x000fc60000011602 */
[----:B------:R-:W-:Y:S01]  /*3c20*/  IMAD R5, R0, 0x1000, R3 ;  /* 0x0000100000057824 */ /* 0x000fe200078e0203 */
[----:B------:R-:W-:Y:S02]  /*3c30*/  LOP3.LUT R0, R2, 0x7, RZ, 0xc0, !PT ;  /* 0x0000000702007812 */ /* 0x000fe400078ec0ff */
[----:B------:R-:W0:Y:S02]  /*3c40*/  LDC.64 R2, c[0x0][0x380] ;  /* 0x0000e000ff027b82 */ /* 0x000e240000000a00 */
[----:B------:R-:W-:-:S05]  /*3c50*/  LEA R5, R0, R5, 0x7 ;  /* 0x0000000500057211 */ /* 0x000fca00078e38ff */
[----:B------:R-:W-:-:S04]  /*3c60*/  IMAD R5, R5, 0xc, R68 ;  /* 0x0000000c05057824 */ /* 0x000fc800078e0244 */
[----:B------:R-:W-:-:S04]  /*3c70*/  IMAD R5, R70, 0x3000, R5 ;  /* 0x0000300046057824 */ /* 0x000fc800078e0205 */
[C---:B------:R-:W-:Y:S01]  /*3c80*/  VIADD R7, R5.reuse, 0x300 ;  /* 0x0000030005077836 */ /* 0x040fe20000000000 */
[----:B------:R-:W-:-:S05]  /*3c90*/  @!P0 IADD3 R7, PT, PT, R5, RZ, RZ ;  /* 0x000000ff05078210 */ /* 0x000fca0007ffe0ff */
[----:B0-----:R-:W-:-:S05]  /*3ca0*/  IMAD.WIDE.U32 R2, R7, 0x4, R2 ;  /* 0x0000000407027825 */ /* 0x001fca00078e0002 */
[----:B------:R-:W-:Y:S04]  /*3cb0*/  STG.E desc[UR8][R2.64], R65 ;  /* 0x0000004102007986 */ /* 0x000fe8000c101908 */
[----:B------:R-:W-:Y:S04]  /*3cc0*/  STG.E desc[UR8][R2.64+0x300], R64 ;  /* 0x0003004002007986 */ /* 0x000fe8000c101908 */
[----:B------:R-:W-:Y:S04]  /*3cd0*/  STG.E desc[UR8][R2.64+0x600], R63 ;  /* 0x0006003f02007986 */ /* 0x000fe8000c101908 */
[----:B------:R-:W-:Y:S01]  /*3ce0*/  STG.E desc[UR8][R2.64+0x900], R62 ;  /* 0x0009003e02007986 */ /* 0x000fe2000c101908 */
[----:B------:R-:W-:Y:S05]  /*3cf0*/  EXIT ;  /* 0x000000000000794d */ /* 0x000fea0003800000 */
.L_x_22:
[----:B------:R-:W-:-:S00]  /*3d00*/  BRA `(.L_x_22) ;  /* 0xfffffffc00fc7947 */ /* 0x000fc0000383ffff */
[----:B------:R-:W-:-:S00]  /*3d10*/  NOP ;  /* 0x0000000000007918 */ /* 0x000fc00000000000 */
        /* <DEDUP_REMOVED lines=14> */
.L_x_23:


//--------------------- .nv.shared.main_kernel    --------------------------
	.section	.nv.shared.main_kernel,"aw",@nobits
	.sectionflags	@""
	.align	4
.nv.shared.main_kernel:
	.zero		4096


//--------------------- .nv.shared.reserved.0     --------------------------
	.section	.nv.shared.reserved.0,"aw",@nobits
	.weak		__nv_reservedSMEM_offset_0_alias
	.size		__nv_reservedSMEM_offset_0_alias, 0, 64
	.other		__nv_reservedSMEM_offset_0_alias,@"STO_CUDA_RESERVED_SHARED STV_DEFAULT"
__nv_reservedSMEM_offset_0_alias:
	.zero		0
	.zero		64


//--------------------- .nv.constant0.main_kernel --------------------------
	.section	.nv.constant0.main_kernel,"a",@progbits
	.sectionflags	@""
	.align	4
.nv.constant0.main_kernel:
	.zero		920


//--------------------- SYMBOLS --------------------------

	.type		.nv.reservedSmem.offset0,@object
	.size		.nv.reservedSmem.offset0,0x4
	.type		.nv.reservedSmem.cap,@object
	.size		.nv.reservedSmem.cap,0x4
